def matmul_kernel(
    a_ptr,
    b_ptr,
    c_ptr,
    M,
    N,
    K,
    stride_am,
    stride_ak,
    stride_bk,
    stride_bn,
    stride_cm,
    stride_cn,
    BLOCK_M: tl.constexpr,
    BLOCK_N: tl.constexpr,
    BLOCK_K: tl.constexpr,
    GROUP_M: tl.constexpr,
):
    pid = tl.program_id(axis=0)
    num_pid_m = tl.cdiv(M, BLOCK_M)
    num_pid_n = tl.cdiv(N, BLOCK_N)
    num_pid_in_group = GROUP_M * num_pid_n
    group_id = pid // num_pid_in_group
    first_pid_m = group_id * GROUP_M
    group_size_m = min(num_pid_m - first_pid_m, GROUP_M)
    pid_m = first_pid_m + ((pid % num_pid_in_group) % group_size_m)
    pid_n = (pid % num_pid_in_group) // group_size_m

    offs_am = (pid_m * BLOCK_M + tl.arange(0, BLOCK_M)) % M
    offs_bn = (pid_n * BLOCK_N + tl.arange(0, BLOCK_N)) % N
    offs_k = tl.arange(0, BLOCK_K)
    a_ptrs = a_ptr + offs_am[:, None] * stride_am + offs_k[None, :] * stride_ak
    b_ptrs = b_ptr + offs_k[:, None] * stride_bk + offs_bn[None, :] * stride_bn

    acc = tl.zeros((BLOCK_M, BLOCK_N), dtype=tl.float32)
    for kk in range(0, tl.cdiv(K, BLOCK_K)):
        a = tl.load(a_ptrs, mask=offs_k[None, :] < K - kk * BLOCK_K, other=0.0)
        b = tl.load(b_ptrs, mask=offs_k[:, None] < K - kk * BLOCK_K, other=0.0)
        acc = tl.dot(a, b, acc)
        a_ptrs += BLOCK_K * stride_ak
        b_ptrs += BLOCK_K * stride_bk

    c = acc.to(c_ptr.dtype.element_ty)
    offs_cm = pid_m * BLOCK_M + tl.arange(0, BLOCK_M)
    offs_cn = pid_n * BLOCK_N + tl.arange(0, BLOCK_N)
    c_ptrs = c_ptr + offs_cm[:, None] * stride_cm + offs_cn[None, :] * stride_cn
    mask = (offs_cm[:, None] < M) & (offs_cn[None, :] < N)
    tl.store(c_ptrs, c, mask=mask)

# config = {"BLOCK_K": 32, "BLOCK_M": 64, "BLOCK_N": 128, "GROUP_M": 8, "arch": "sm_100", "dtype": "fp8e5m2", "num_ctas": 1, "num_stages": 3, "num_warps": 4}
# arch = sm_100


// ===== COMPILED SASS (sm_100a) =====

	.target	sm_100a

	.elftype	@"ET_EXEC"


//--------------------- .note.nv.tkinfo           --------------------------
	.section	.note.nv.tkinfo,"",@"SHT_NOTE"
	.sectionflags	@"SHF_NOTE_NV_TKINFO"
	.tkinfo
        /*0018*/ 	.word	0x00000081
        /*0030*/ 	.string	""
        /*0030*/ 	.string	"ptxas-blackwell"
        /*0030*/ 	.string	"Cuda compilation tools, release 12.9, V12.9.86"
        /*0030*/ 	.string	"Build cuda_12.9.r12.9/compiler.36037853_0"
        /*0030*/ 	.string	"-v  -suppress-debug-info  -lineinfo  -arch sm_100a "



//--------------------- .note.nv.cuver            --------------------------
	.section	.note.nv.cuver,"",@"SHT_NOTE"
	.sectionflags	@"SHF_NOTE_NV_CUVER"
        /*0018*/ 	.short	0x0001
        /*001a*/ 	.short	0x0064
        /*001c*/ 	.short	0x0001
        /*001e*/ 	.short	0x0000
        /*0020*/ 	.short	0x0001
        /*0022*/ 	.short	0x0000


//--------------------- .nv.info                  --------------------------
	.section	.nv.info,"",@"SHT_CUDA_INFO"
	.align	4


	//----- nvinfo : EIATTR_REGCOUNT
	.align		4
        /*0000*/ 	.byte	0x04, 0x2f
        /*0002*/ 	.short	(.L_4 - .L_3)
	.align		4
.L_3:
        /*0004*/ 	.word	index@(matmul_kernel)
        /*0008*/ 	.word	0x000000a8


	//----- nvinfo : EIATTR_FRAME_SIZE
	.align		4
.L_4:
        /*000c*/ 	.byte	0x04, 0x11
        /*000e*/ 	.short	(.L_6 - .L_5)
	.align		4
.L_5:
        /*0010*/ 	.word	index@($__internal_2_$__cuda_sm10x_tcgen05_guardrail_trap_unallocated_columns_being_dealloced)
        /*0014*/ 	.word	0x00000000


	//----- nvinfo : EIATTR_FRAME_SIZE
	.align		4
.L_6:
        /*0018*/ 	.byte	0x04, 0x11
        /*001a*/ 	.short	(.L_8 - .L_7)
	.align		4
.L_7:
        /*001c*/ 	.word	index@($__internal_1_$__cuda_sm10x_tcgen05_guardrail_trap_phase_invalid_during_alloc)
        /*0020*/ 	.word	0x00000000


	//----- nvinfo : EIATTR_FRAME_SIZE
	.align		4
.L_8:
        /*0024*/ 	.byte	0x04, 0x11
        /*0026*/ 	.short	(.L_10 - .L_9)
	.align		4
.L_9:
        /*0028*/ 	.word	index@($__internal_0_$__cuda_sm10x_tcgen05_guardrail_trap_col_being_dealloced_not_returned_by_alloc)
        /*002c*/ 	.word	0x00000000


	//----- nvinfo : EIATTR_FRAME_SIZE
	.align		4
.L_10:
        /*0030*/ 	.byte	0x04, 0x11
        /*0032*/ 	.short	(.L_12 - .L_11)
	.align		4
.L_11:
        /*0034*/ 	.word	index@(matmul_kernel)
        /*0038*/ 	.word	0x00000000


	//----- nvinfo : EIATTR_MIN_STACK_SIZE
	.align		4
.L_12:
        /*003c*/ 	.byte	0x04, 0x12
        /*003e*/ 	.short	(.L_14 - .L_13)
	.align		4
.L_13:
        /*0040*/ 	.word	index@(matmul_kernel)
        /*0044*/ 	.word	0x00000000
.L_14:


//--------------------- .nv.info.matmul_kernel    --------------------------
	.section	.nv.info.matmul_kernel,"",@"SHT_CUDA_INFO"
	.sectionflags	@""
	.align	4


	//----- nvinfo : EIATTR_CUDA_API_VERSION
	.align		4
        /*0000*/ 	.byte	0x04, 0x37
        /*0002*/ 	.short	(.L_16 - .L_15)
.L_15:
        /*0004*/ 	.word	0x00000081


	//----- nvinfo : EIATTR_KPARAM_INFO
	.align		4
.L_16:
        /*0008*/ 	.byte	0x04, 0x17
        /*000a*/ 	.short	(.L_18 - .L_17)
.L_17:
        /*000c*/ 	.word	0x00000000
        /*0010*/ 	.short	0x000d
        /*0012*/ 	.short	0x0048
        /*0014*/ 	.byte	0x00, 0xf4, 0x21, 0x00


	//----- nvinfo : EIATTR_KPARAM_INFO
	.align		4
.L_18:
        /*0018*/ 	.byte	0x04, 0x17
        /*001a*/ 	.short	(.L_20 - .L_19)
.L_19:
        /*001c*/ 	.word	0x00000000
        /*0020*/ 	.short	0x000c
        /*0022*/ 	.short	0x0040
        /*0024*/ 	.byte	0x00, 0xf4, 0x21, 0x00


	//----- nvinfo : EIATTR_KPARAM_INFO
	.align		4
.L_20:
        /*0028*/ 	.byte	0x04, 0x17
        /*002a*/ 	.short	(.L_22 - .L_21)
.L_21:
        /*002c*/ 	.word	0x00000000
        /*0030*/ 	.short	0x000b
        /*0032*/ 	.short	0x0038
        /*0034*/ 	.byte	0x00, 0xf0, 0x11, 0x00


	//----- nvinfo : EIATTR_KPARAM_INFO
	.align		4
.L_22:
        /*0038*/ 	.byte	0x04, 0x17
        /*003a*/ 	.short	(.L_24 - .L_23)
.L_23:
        /*003c*/ 	.word	0x00000000
        /*0040*/ 	.short	0x000a
        /*0042*/ 	.short	0x0034
        /*0044*/ 	.byte	0x00, 0xf0, 0x11, 0x00


	//----- nvinfo : EIATTR_KPARAM_INFO
	.align		4
.L_24:
        /*0048*/ 	.byte	0x04, 0x17
        /*004a*/ 	.short	(.L_26 - .L_25)
.L_25:
        /*004c*/ 	.word	0x00000000
        /*0050*/ 	.short	0x0009
        /*0052*/ 	.short	0x0030
        /*0054*/ 	.byte	0x00, 0xf0, 0x11, 0x00


	//----- nvinfo : EIATTR_KPARAM_INFO
	.align		4
.L_26:
        /*0058*/ 	.byte	0x04, 0x17
        /*005a*/ 	.short	(.L_28 - .L_27)
.L_27:
        /*005c*/ 	.word	0x00000000
        /*0060*/ 	.short	0x0008
        /*0062*/ 	.short	0x002c
        /*0064*/ 	.byte	0x00, 0xf0, 0x11, 0x00


	//----- nvinfo : EIATTR_KPARAM_INFO
	.align		4
.L_28:
        /*0068*/ 	.byte	0x04, 0x17
        /*006a*/ 	.short	(.L_30 - .L_29)
.L_29:
        /*006c*/ 	.word	0x00000000
        /*0070*/ 	.short	0x0007
        /*0072*/ 	.short	0x0028
        /*0074*/ 	.byte	0x00, 0xf0, 0x11, 0x00


	//----- nvinfo : EIATTR_KPARAM_INFO
	.align		4
.L_30:
        /*0078*/ 	.byte	0x04, 0x17
        /*007a*/ 	.short	(.L_32 - .L_31)
.L_31:
        /*007c*/ 	.word	0x00000000
        /*0080*/ 	.short	0x0006
        /*0082*/ 	.short	0x0024
        /*0084*/ 	.byte	0x00, 0xf0, 0x11, 0x00


	//----- nvinfo : EIATTR_KPARAM_INFO
	.align		4
.L_32:
        /*0088*/ 	.byte	0x04, 0x17
        /*008a*/ 	.short	(.L_34 - .L_33)
.L_33:
        /*008c*/ 	.word	0x00000000
        /*0090*/ 	.short	0x0005
        /*0092*/ 	.short	0x0020
        /*0094*/ 	.byte	0x00, 0xf0, 0x11, 0x00


	//----- nvinfo : EIATTR_KPARAM_INFO
	.align		4
.L_34:
        /*0098*/ 	.byte	0x04, 0x17
        /*009a*/ 	.short	(.L_36 - .L_35)
.L_35:
        /*009c*/ 	.word	0x00000000
        /*00a0*/ 	.short	0x0004
        /*00a2*/ 	.short	0x001c
        /*00a4*/ 	.byte	0x00, 0xf0, 0x11, 0x00


	//----- nvinfo : EIATTR_KPARAM_INFO
	.align		4
.L_36:
        /*00a8*/ 	.byte	0x04, 0x17
        /*00aa*/ 	.short	(.L_38 - .L_37)
.L_37:
        /*00ac*/ 	.word	0x00000000
        /*00b0*/ 	.short	0x0003
        /*00b2*/ 	.short	0x0018
        /*00b4*/ 	.byte	0x00, 0xf0, 0x11, 0x00


	//----- nvinfo : EIATTR_KPARAM_INFO
	.align		4
.L_38:
        /*00b8*/ 	.byte	0x04, 0x17
        /*00ba*/ 	.short	(.L_40 - .L_39)
.L_39:
        /*00bc*/ 	.word	0x00000000
        /*00c0*/ 	.short	0x0002
        /*00c2*/ 	.short	0x0010
        /*00c4*/ 	.byte	0x00, 0xf4, 0x21, 0x00


	//----- nvinfo : EIATTR_KPARAM_INFO
	.align		4
.L_40:
        /*00c8*/ 	.byte	0x04, 0x17
        /*00ca*/ 	.short	(.L_42 - .L_41)
.L_41:
        /*00cc*/ 	.word	0x00000000
        /*00d0*/ 	.short	0x0001
        /*00d2*/ 	.short	0x0008
        /*00d4*/ 	.byte	0x00, 0xf4, 0x21, 0x00


	//----- nvinfo : EIATTR_KPARAM_INFO
	.align		4
.L_42:
        /*00d8*/ 	.byte	0x04, 0x17
        /*00da*/ 	.short	(.L_44 - .L_43)
.L_43:
        /*00dc*/ 	.word	0x00000000
        /*00e0*/ 	.short	0x0000
        /*00e2*/ 	.short	0x0000
        /*00e4*/ 	.byte	0x00, 0xf4, 0x21, 0x00


	//----- nvinfo : EIATTR_AT_ENTRY_FRAGMENTS
	.align		4
.L_44:
        /*00e8*/ 	.byte	0x04, 0x4f
        /*00ea*/ 	.short	(.L_46 - .L_45)


	//   ....[0]....
.L_45:
        /*00ec*/ 	.word	0x00000004


	//----- nvinfo : EIATTR_RESERVED_SMEM_USED
	.align		4
.L_46:
        /*00f0*/ 	.byte	0x01, 0x41
	.zero		2


	//----- nvinfo : EIATTR_SPARSE_MMA_MASK
	.align		4
        /*00f4*/ 	.byte	0x03, 0x50
        /*00f6*/ 	.short	0x0000


	//----- nvinfo : EIATTR_TCGEN05_1CTA_USED
	.align		4
        /*00f8*/ 	.byte	0x01, 0x51
	.zero		2


	//----- nvinfo : EIATTR_MAXREG_COUNT
	.align		4
        /*00fc*/ 	.byte	0x03, 0x1b
        /*00fe*/ 	.short	0x00ff


	//----- nvinfo : EIATTR_NUM_BARRIERS
	.align		4
        /*0100*/ 	.byte	0x02, 0x4c
        /*0102*/ 	.byte	0x01
	.zero		1


	//----- nvinfo : EIATTR_INT_WARP_WIDE_INSTR_OFFSETS
	.align		4
        /*0104*/ 	.byte	0x04, 0x31
        /*0106*/ 	.short	(.L_48 - .L_47)


	//   ....[0]....
.L_47:
        /*0108*/ 	.word	0x00001fe0


	//   ....[1]....
        /*010c*/ 	.word	0x00002000


	//   ....[2]....
        /*0110*/ 	.word	0x000036c0


	//   ....[3]....
        /*0114*/ 	.word	0x00008140


	//   ....[4]....
        /*0118*/ 	.word	0x00008190


	//----- nvinfo : EIATTR_COOP_GROUP_MASK_REGIDS
	.align		4
.L_48:
        /*011c*/ 	.byte	0x04, 0x29
        /*011e*/ 	.short	(.L_50 - .L_49)


	//   ....[0]....
.L_49:
        /*0120*/ 	.word	0xffffffff


	//   ....[1]....
        /*0124*/ 	.word	0xffffffff


	//   ....[2]....
        /*0128*/ 	.word	0xffffffff


	//   ....[3]....
        /*012c*/ 	.word	0xffffffff


	//----- nvinfo : EIATTR_COOP_GROUP_INSTR_OFFSETS
	.align		4
.L_50:
        /*0130*/ 	.byte	0x04, 0x28
        /*0132*/ 	.short	(.L_52 - .L_51)


	//   ....[0]....
.L_51:
        /*0134*/ 	.word	0x00000060


	//   ....[1]....
        /*0138*/ 	.word	0x00000320


	//   ....[2]....
        /*013c*/ 	.word	0x00007fd0


	//   ....[3]....
        /*0140*/ 	.word	0x00008240


	//----- nvinfo : EIATTR_VRC_CTA_INIT_COUNT
	.align		4
.L_52:
        /*0144*/ 	.byte	0x02, 0x4a
        /*0146*/ 	.byte	0x80
	.zero		1


	//----- nvinfo : EIATTR_MBARRIER_INSTR_OFFSETS
	.align		4
        /*0148*/ 	.byte	0x04, 0x39
        /*014a*/ 	.short	(.L_54 - .L_53)


	//   ....[0]....
.L_53:
        /*014c*/ 	.word	0x000021c0
        /*0150*/ 	.word	0x000000ff
        /*0154*/ 	.word	0x00000000
        /*0158*/ 	.short	0x0100
        /*015a*/ 	.byte	0x0d
	.zero		1


	//   ....[1]....
        /*015c*/ 	.word	0x000036e0
        /*0160*/ 	.word	0x000000ff
        /*0164*/ 	.word	0x00003008
        /*0168*/ 	.short	0x0100
        /*016a*/ 	.byte	0x0f
	.zero		1


	//   ....[2]....
        /*016c*/ 	.word	0x000043f0
        /*0170*/ 	.word	0x000000ff
        /*0174*/ 	.word	0x00000000
        /*0178*/ 	.short	0x010a
        /*017a*/ 	.byte	0x0d
	.zero		1


	//   ....[3]....
        /*017c*/ 	.word	0x00005690
        /*0180*/ 	.word	0x000000ff
        /*0184*/ 	.word	0x00000000
        /*0188*/ 	.short	0x010a
        /*018a*/ 	.byte	0x0d
	.zero		1


	//   ....[4]....
        /*018c*/ 	.word	0x000057c0
        /*0190*/ 	.word	0x000000ff
        /*0194*/ 	.word	0x00003000
        /*0198*/ 	.short	0x0108
        /*019a*/ 	.byte	0x0f
	.zero		1


	//   ....[5]....
        /*019c*/ 	.word	0x000058a0
        /*01a0*/ 	.word	0x000000ff
        /*01a4*/ 	.word	0x00003008
        /*01a8*/ 	.short	0x0108
        /*01aa*/ 	.byte	0x0f
	.zero		1


	//   ....[6]....
        /*01ac*/ 	.word	0x00008260
        /*01b0*/ 	.word	0x000000ff
        /*01b4*/ 	.word	0x00000000
        /*01b8*/ 	.short	0x010a
        /*01ba*/ 	.byte	0x0d
	.zero		1


	//   ....[7]....
        /*01bc*/ 	.word	0x00008290
        /*01c0*/ 	.word	0x000000ff
        /*01c4*/ 	.word	0x00000000
        /*01c8*/ 	.short	0x010a
        /*01ca*/ 	.byte	0x0d
	.zero		1


	//----- nvinfo : EIATTR_NUM_MBARRIERS
	.align		4
.L_54:
        /*01cc*/ 	.byte	0x03, 0x38
        /*01ce*/ 	.short	0x0002


	//----- nvinfo : EIATTR_EXIT_INSTR_OFFSETS
	.align		4
        /*01d0*/ 	.byte	0x04, 0x1c
        /*01d2*/ 	.short	(.L_56 - .L_55)


	//   ....[0]....
.L_55:
        /*01d4*/ 	.word	0x00008250


	//----- nvinfo : EIATTR_REQNTID
	.align		4
.L_56:
        /*01d8*/ 	.byte	0x04, 0x10
        /*01da*/ 	.short	(.L_58 - .L_57)
.L_57:
        /*01dc*/ 	.word	0x00000080
        /*01e0*/ 	.word	0x00000001
        /*01e4*/ 	.word	0x00000001


	//----- nvinfo : EIATTR_CRS_STACK_SIZE
	.align		4
.L_58:
        /*01e8*/ 	.byte	0x04, 0x1e
        /*01ea*/ 	.short	(.L_60 - .L_59)
.L_59:
        /*01ec*/ 	.word	0x00000000


	//----- nvinfo : EIATTR_CBANK_PARAM_SIZE
	.align		4
.L_60:
        /*01f0*/ 	.byte	0x03, 0x19
        /*01f2*/ 	.short	0x0050


	//----- nvinfo : EIATTR_PARAM_CBANK
	.align		4
        /*01f4*/ 	.byte	0x04, 0x0a
        /*01f6*/ 	.short	(.L_62 - .L_61)
	.align		4
.L_61:
        /*01f8*/ 	.word	index@(.nv.constant0.matmul_kernel)
        /*01fc*/ 	.short	0x0380
        /*01fe*/ 	.short	0x0050


	//----- nvinfo : EIATTR_SW_WAR
	.align		4
.L_62:
        /*0200*/ 	.byte	0x04, 0x36
        /*0202*/ 	.short	(.L_64 - .L_63)
.L_63:
        /*0204*/ 	.word	0x00000008
.L_64:


//--------------------- .nv.compat                --------------------------
	.section	.nv.compat,"",@"SHT_CUDA_COMPAT_INFO"
	.align	4
        /*0000*/ 	.byte	0x02, 0x02, 0x02, 0x00, 0x02, 0x05, 0x05, 0x00, 0x02, 0x03, 0x00, 0x00, 0x02, 0x06, 0x01, 0x00


//--------------------- .nv.callgraph             --------------------------
	.section	.nv.callgraph,"",@"SHT_CUDA_CALLGRAPH"
	.align	4
	.sectionentsize	8
	.align		4
        /*0000*/ 	.word	0x00000000
	.align		4
        /*0004*/ 	.word	0xffffffff
	.align		4
        /*0008*/ 	.word	0x00000000
	.align		4
        /*000c*/ 	.word	0xfffffffe
	.align		4
        /*0010*/ 	.word	0x00000000
	.align		4
        /*0014*/ 	.word	0xfffffffd
	.align		4
        /*0018*/ 	.word	0x00000000
	.align		4
        /*001c*/ 	.word	0xfffffffc


//--------------------- .text.matmul_kernel       --------------------------
	.section	.text.matmul_kernel,"ax",@progbits
	.align	128
        .global         matmul_kernel
        .type           matmul_kernel,@function
        .size           matmul_kernel,(.L_x_20 - matmul_kernel)
        .other          matmul_kernel,@"STO_CUDA_ENTRY STV_DEFAULT"
matmul_kernel:
.text.matmul_kernel:
[----:B------:R-:W0:Y:S01]  /*0000*/  LDC R1, c[0x0][0x37c] ;  /* 0x0000df00ff017b82 */ /* 0x000e220000000800 */
[----:B------:R-:W1:Y:S01]  /*0010*/  S2R R73, SR_TID.X ;  /* 0x0000000000497919 */ /* 0x000e620000002100 */
[----:B------:R-:W2:Y:S01]  /*0020*/  LDCU.64 UR16, c[0x0][0x358] ;  /* 0x00006b00ff1077ac */ /* 0x000ea20008000a00 */
[----:B-1----:R-:W-:-:S13]  /*0030*/  ISETP.GE.U32.AND P1, PT, R73, 0x20, PT ;  /* 0x000000204900780c */ /* 0x002fda0003f26070 */
[----:B--2---:R-:W-:Y:S05]  /*0040*/  @P1 BRA `(.L_x_0) ;  /* 0x0000000000b81947 */ /* 0x004fea0003800000 */
[----:B------:R-:W1:Y:S01]  /*0050*/  S2UR UR6, SR_CgaCtaId ;  /* 0x00000000000679c3 */ /* 0x000e620000008800 */
[----:B------:R-:W-:Y:S01]  /*0060*/  NOP ;  /* 0x0000000000007918 */ /* 0x000fe20000000000 */
[----:B------:R-:W-:Y:S02]  /*0070*/  UMOV UR4, 0x40 ;  /* 0x0000004000047882 */ /* 0x000fe40000000000 */
[----:B-1----:R-:W-:-:S09]  /*0080*/  ULEA UR4, UR6, UR4, 0x18 ;  /* 0x0000000406047291 */ /* 0x002fd2000f8ec0ff */
[----:B------:R-:W1:Y:S01]  /*0090*/  LDS.U8 R0, [UR4] ;  /* 0x00000004ff007984 */ /* 0x000e620008000000 */
[----:B------:R-:W-:Y:S02]  /*00a0*/  UMOV UR4, 0x400 ;  /* 0x0000040000047882 */ /* 0x000fe40000000000 */
[----:B------:R-:W-:Y:S01]  /*00b0*/  ULEA UR4, UR6, UR4, 0x18 ;  /* 0x0000000406047291 */ /* 0x000fe2000f8ec0ff */
[----:B-1----:R-:W-:-:S13]  /*00c0*/  ISETP.NE.AND P0, PT, R0, RZ, PT ;  /* 0x000000ff0000720c */ /* 0x002fda0003f05270 */
[----:B------:R-:W-:Y:S05]  /*00d0*/  @P0 BRA `(.L_x_1) ;  /* 0x00000000007c0947 */ /* 0x000fea0003800000 */
[----:B------:R-:W-:-:S13]  /*00e0*/  ELECT P0, URZ, PT ;  /* 0x0000000000ff782f */ /* 0x000fda0003800000 */
[----:B------:R-:W-:Y:S05]  /*00f0*/  @!P0 BRA `(.L_x_2) ;  /* 0x0000000000848947 */ /* 0x000fea0003800000 */
[----:B------:R-:W-:Y:S01]  /*0100*/  UMOV UR5, 0x4 ;  /* 0x0000000400057882 */ /* 0x000fe20000000000 */
[----:B------:R-:W-:Y:S02]  /*0110*/  IMAD.MOV.U32 R4, RZ, RZ, 0x1 ;  /* 0x00000001ff047424 */ /* 0x000fe400078e00ff */
[----:B------:R-:W-:Y:S02]  /*0120*/  IMAD.MOV.U32 R5, RZ, RZ, 0xf ;  /* 0x0000000fff057424 */ /* 0x000fe400078e00ff */
[----:B------:R-:W-:Y:S04]  /*0130*/  DEPBAR.LE SB1, 0x36 ;  /* 0x00009d800000791a */ /* 0x000fe80000000000 */
[----:B------:R-:W1:Y:S02]  /*0140*/  UTCATOMSWS.FIND_AND_SET.ALIGN UP0, UR5, UR5 ;  /* 0x00000005000575e3 */ /* 0x000e640008000800 */
[----:B-1----:R-:W-:-:S04]  /*0150*/  PLOP3.LUT P0, PT, PT, PT, UP0, 0x80, 0x8 ;  /* 0x000000000008781c */ /* 0x002fc80003f0f008 */
[----:B------:R-:W-:-:S04]  /*0160*/  SEL R0, RZ, 0xffffffff, !P0 ;  /* 0xffffffffff007807 */ /* 0x000fc80004000000 */
[----:B------:R-:W-:Y:S01]  /*0170*/  ISETP.NE.AND P0, PT, R0, RZ, PT ;  /* 0x000000ff0000720c */ /* 0x000fe20003f05270 */
[----:B------:R-:W-:-:S12]  /*0180*/  IMAD.U32 R0, RZ, RZ, UR5 ;  /* 0x00000005ff007e24 */ /* 0x000fd8000f8e00ff */
[----:B------:R-:W-:Y:S05]  /*0190*/  @P0 BRA `(.L_x_3) ;  /* 0x0000000000240947 */ /* 0x000fea0003800000 */
.L_x_4:
[----:B------:R-:W-:Y:S05]  /*01a0*/  NANOSLEEP 0x64 ;  /* 0x000000640000795d */ /* 0x000fea0003800000 */
[----:B------:R-:W-:-:S05]  /*01b0*/  UMOV UR5, 0x4 ;  /* 0x0000000400057882 */ /* 0x000fca0000000000 */
[----:B------:R-:W-:Y:S04]  /*01c0*/  DEPBAR.LE SB1, 0x36 ;  /* 0x00009d800000791a */ /* 0x000fe80000000000 */
[----:B------:R-:W1:Y:S02]  /*01d0*/  UTCATOMSWS.FIND_AND_SET.ALIGN UP0, UR5, UR5 ;  /* 0x00000005000575e3 */ /* 0x000e640008000800 */
[----:B-1----:R-:W-:-:S04]  /*01e0*/  PLOP3.LUT P0, PT, PT, PT, UP0, 0x80, 0x8 ;  /* 0x000000000008781c */ /* 0x002fc80003f0f008 */
[----:B------:R-:W-:-:S04]  /*01f0*/  SEL R0, RZ, 0xffffffff, !P0 ;  /* 0xffffffffff007807 */ /* 0x000fc80004000000 */
[----:B------:R-:W-:Y:S01]  /*0200*/  ISETP.NE.AND P0, PT, R0, RZ, PT ;  /* 0x000000ff0000720c */ /* 0x000fe20003f05270 */
[----:B------:R-:W-:-:S12]  /*0210*/  IMAD.U32 R0, RZ, RZ, UR5 ;  /* 0x00000005ff007e24 */ /* 0x000fd8000f8e00ff */
[----:B------:R-:W-:Y:S05]  /*0220*/  @!P0 BRA `(.L_x_4) ;  /* 0xfffffffc00dc8947 */ /* 0x000fea000383ffff */
.L_x_3:
[C---:B------:R-:W-:Y:S01]  /*0230*/  VIADD R3, R0.reuse, 0x10 ;  /* 0x0000001000037836 */ /* 0x040fe20000000000 */
[----:B------:R-:W-:Y:S01]  /*0240*/  UMOV UR5, 0x50 ;  /* 0x0000005000057882 */ /* 0x000fe20000000000 */
[----:B------:R-:W-:Y:S01]  /*0250*/  SHF.L.U32 R2, R5, R0, RZ ;  /* 0x0000000005027219 */ /* 0x000fe200000006ff */
[----:B------:R-:W-:Y:S01]  /*0260*/  ULEA UR5, UR6, UR5, 0x18 ;  /* 0x0000000506057291 */ /* 0x000fe2000f8ec0ff */
[----:B------:R-:W-:Y:S01]  /*0270*/  IMAD.SHL.U32 R0, R0, 0x20, RZ ;  /* 0x0000002000007824 */ /* 0x000fe200078e00ff */
[----:B------:R-:W-:-:S04]  /*0280*/  SHF.L.U32 R3, R4, R3, RZ ;  /* 0x0000000304037219 */ /* 0x000fc800000006ff */
[----:B------:R-:W-:-:S05]  /*0290*/  LOP3.LUT R2, R3, R2, RZ, 0xfc, !PT ;  /* 0x0000000203027212 */ /* 0x000fca00078efcff */
[----:B------:R1:W-:Y:S04]  /*02a0*/  ATOMS.OR RZ, [UR5], R2 ;  /* 0x00000002ffff798c */ /* 0x0003e8000b000005 */
[----:B------:R1:W-:Y:S01]  /*02b0*/  STS [UR4], R0 ;  /* 0x00000000ff007988 */ /* 0x0003e20008000804 */
[----:B------:R-:W-:Y:S05]  /*02c0*/  BRA `(.L_x_2) ;  /* 0x0000000000107947 */ /* 0x000fea0003800000 */
.L_x_1:
[----:B------:R-:W-:Y:S01]  /*02d0*/  IMAD.MOV.U32 R0, RZ, RZ, -0x1 ;  /* 0xffffffffff007424 */ /* 0x000fe200078e00ff */
[----:B------:R-:W-:-:S04]  /*02e0*/  MOV R2, 0x310 ;  /* 0x0000031000027802 */ /* 0x000fc80000000f00 */
[----:B------:R1:W-:Y:S03]  /*02f0*/  STS [UR4], R0 ;  /* 0x00000000ff007988 */ /* 0x0003e60008000804 */
[----:B01----:R-:W-:Y:S05]  /*0300*/  CALL.REL.NOINC `($__internal_1_$__cuda_sm10x_tcgen05_guardrail_trap_phase_invalid_during_alloc) ;  /* 0x0000007c00f87944 */ /* 0x003fea0003c00000 */
.L_x_2:
[----:B------:R-:W-:Y:S05]  /*0310*/  WARPSYNC.ALL ;  /* 0x0000000000007948 */ /* 0x000fea0003800000 */
[----:B------:R-:W-:Y:S01]  /*0320*/  NOP ;  /* 0x0000000000007918 */ /* 0x000fe20000000000 */
.L_x_0:
[----:B------:R-:W2:Y:S01]  /*0330*/  LDC.64 R52, c[0x0][0x398] ;  /* 0x0000e600ff347b82 */ /* 0x000ea20000000a00 */
[----:B------:R-:W3:Y:S01]  /*0340*/  S2R R5, SR_CTAID.X ;  /* 0x0000000000057919 */ /* 0x000ee20000002500 */
[----:B------:R-:W-:Y:S01]  /*0350*/  UMOV UR4, 0x400 ;  /* 0x0000040000047882 */ /* 0x000fe20000000000 */
[----:B------:R-:W4:Y:S01]  /*0360*/  LDCU UR6, c[0x0][0x3a4] ;  /* 0x00007480ff0677ac */ /* 0x000f220008000800 */
[----:B------:R-:W-:Y:S02]  /*0370*/  SHF.R.U32.HI R71, RZ, 0x6, R73 ;  /* 0x00000006ff477819 */ /* 0x000fe40000011649 */
[----:B------:R-:W-:Y:S01]  /*0380*/  PRMT R120, RZ, 0x7610, R120 ;  /* 0x00007610ff787816 */ /* 0x000fe20000000078 */
[----:B------:R-:W1:Y:S01]  /*0390*/  LDCU.128 UR20, c[0x0][0x380] ;  /* 0x00007000ff1477ac */ /* 0x000e620008000c00 */
[----:B------:R-:W5:Y:S01]  /*03a0*/  S2UR UR5, SR_CgaCtaId ;  /* 0x00000000000579c3 */ /* 0x000f620000008800 */
[----:B------:R-:W-:Y:S01]  /*03b0*/  SGXT.U32 R71, R71, 0x1 ;  /* 0x000000014747781a */ /* 0x000fe20000000000 */
[----:B------:R-:W-:-:S06]  /*03c0*/  UMOV UR7, 0x1 ;  /* 0x0000000100077882 */ /* 0x000fcc0000000000 */
[----:B------:R-:W0:Y:S01]  /*03d0*/  LDC.64 R82, c[0x0][0x3a8] ;  /* 0x0000ea00ff527b82 */ /* 0x000e220000000a00 */
[----:B-12---:R-:W-:-:S07]  /*03e0*/  VIADD R0, R53, 0x7f ;  /* 0x0000007f35007836 */ /* 0x006fce0000000000 */
[----:B------:R-:W1:Y:S01]  /*03f0*/  LDC R126, c[0x0][0x3a0] ;  /* 0x0000e800ff7e7b82 */ /* 0x000e620000000800 */
[----:B------:R-:W-:Y:S01]  /*0400*/  SHF.R.S32.HI R3, RZ, 0x1f, R0 ;  /* 0x0000001fff037819 */ /* 0x000fe20000011400 */
[----:B-----5:R-:W-:-:S03]  /*0410*/  ULEA UR15, UR5, UR4, 0x18 ;  /* 0x00000004050f7291 */ /* 0x020fc6000f8ec0ff */
[----:B------:R-:W-:Y:S02]  /*0420*/  LEA.HI R3, R3, R0, RZ, 0x7 ;  /* 0x0000000003037211 */ /* 0x000fe400078f38ff */
[----:B---3--:R-:W-:Y:S01]  /*0430*/  IABS R8, R5 ;  /* 0x0000000500087213 */ /* 0x008fe20000000000 */
[----:B------:R-:W-:Y:S01]  /*0440*/  UIADD3 UR10, UPT, UPT, UR15, 0x3000, URZ ;  /* 0x000030000f0a7890 */ /* 0x000fe2000fffe0ff */
[----:B------:R-:W-:-:S05]  /*0450*/  SHF.R.S32.HI R3, RZ, 0x7, R3 ;  /* 0x00000007ff037819 */ /* 0x000fca0000011403 */
[----:B------:R-:W-:-:S05]  /*0460*/  IMAD.SHL.U32 R4, R3, 0x8, RZ ;  /* 0x0000000803047824 */ /* 0x000fca00078e00ff */
[-C--:B------:R-:W-:Y:S02]  /*0470*/  IABS R7, R4.reuse ;  /* 0x0000000400077213 */ /* 0x080fe40000000000 */
[----:B------:R-:W-:Y:S02]  /*0480*/  IABS R10, R4 ;  /* 0x00000004000a7213 */ /* 0x000fe40000000000 */
[----:B------:R-:W2:Y:S08]  /*0490*/  I2F.RP R0, R7 ;  /* 0x0000000700007306 */ /* 0x000eb00000209400 */
[----:B--2---:R-:W2:Y:S02]  /*04a0*/  MUFU.RCP R0, R0 ;  /* 0x0000000000007308 */ /* 0x004ea40000001000 */
[----:B--2---:R-:W-:-:S02]  /*04b0*/  VIADD R2, R0, 0xffffffe ;  /* 0x0ffffffe00027836 */ /* 0x004fc40000000000 */
[----:B------:R-:W-:Y:S01]  /*04c0*/  IMAD.MOV R0, RZ, RZ, -R10 ;  /* 0x000000ffff007224 */ /* 0x000fe200078e0a0a */
[----:B------:R-:W-:-:S03]  /*04d0*/  IABS R10, R52 ;  /* 0x00000034000a7213 */ /* 0x000fc60000000000 */
[----:B------:R2:W3:Y:S02]  /*04e0*/  F2I.FTZ.U32.TRUNC.NTZ R3, R2 ;  /* 0x0000000200037305 */ /* 0x0004e4000021f000 */
[----:B--2---:R-:W-:Y:S02]  /*04f0*/  IMAD.MOV.U32 R2, RZ, RZ, RZ ;  /* 0x000000ffff027224 */ /* 0x004fe400078e00ff */
[----:B---3--:R-:W-:-:S04]  /*0500*/  IMAD.MOV R6, RZ, RZ, -R3 ;  /* 0x000000ffff067224 */ /* 0x008fc800078e0a03 */
[----:B------:R-:W-:Y:S02]  /*0510*/  IMAD R9, R6, R7, RZ ;  /* 0x0000000706097224 */ /* 0x000fe400078e02ff */
[----:B------:R-:W-:Y:S02]  /*0520*/  IMAD.MOV.U32 R6, RZ, RZ, R8 ;  /* 0x000000ffff067224 */ /* 0x000fe400078e0008 */
[----:B------:R-:W-:-:S06]  /*0530*/  IMAD.HI.U32 R3, R3, R9, R2 ;  /* 0x0000000903037227 */ /* 0x000fcc00078e0002 */
[----:B------:R-:W-:-:S04]  /*0540*/  IMAD.HI.U32 R3, R3, R6, RZ ;  /* 0x0000000603037227 */ /* 0x000fc800078e00ff */
[----:B------:R-:W-:Y:S01]  /*0550*/  IMAD R0, R3, R0, R6 ;  /* 0x0000000003007224 */ /* 0x000fe200078e0206 */
[----:B------:R-:W-:Y:S04]  /*0560*/  BAR.SYNC.DEFER_BLOCKING 0x0 ;  /* 0x0000000000007b1d */ /* 0x000fe80000010000 */
[----:B------:R-:W-:-:S13]  /*0570*/  ISETP.GT.U32.AND P2, PT, R7, R0, PT ;  /* 0x000000000700720c */ /* 0x000fda0003f44070 */
[----:B------:R-:W-:Y:S02]  /*0580*/  @!P2 IMAD.IADD R0, R0, 0x1, -R7 ;  /* 0x000000010000a824 */ /* 0x000fe400078e0a07 */
[----:B------:R-:W-:Y:S01]  /*0590*/  @!P2 VIADD R3, R3, 0x1 ;  /* 0x000000010303a836 */ /* 0x000fe20000000000 */
[----:B------:R-:W-:Y:S02]  /*05a0*/  ISETP.NE.AND P2, PT, R4, RZ, PT ;  /* 0x000000ff0400720c */ /* 0x000fe40003f45270 */
[----:B------:R-:W-:Y:S02]  /*05b0*/  ISETP.GE.U32.AND P0, PT, R0, R7, PT ;  /* 0x000000070000720c */ /* 0x000fe40003f06070 */
[----:B------:R-:W-:-:S04]  /*05c0*/  LOP3.LUT R0, R5, R4, RZ, 0x3c, !PT ;  /* 0x0000000405007212 */ /* 0x000fc800078e3cff */
[----:B------:R-:W-:Y:S01]  /*05d0*/  ISETP.GE.AND P3, PT, R0, RZ, PT ;  /* 0x000000ff0000720c */ /* 0x000fe20003f66270 */
[----:B------:R-:W-:-:S06]  /*05e0*/  VIADD R0, R52, 0x3f ;  /* 0x0000003f34007836 */ /* 0x000fcc0000000000 */
[----:B------:R-:W-:-:S04]  /*05f0*/  @P0 VIADD R3, R3, 0x1 ;  /* 0x0000000103030836 */ /* 0x000fc80000000000 */
[----:B------:R-:W-:Y:S01]  /*0600*/  IMAD.MOV.U32 R2, RZ, RZ, R3 ;  /* 0x000000ffff027224 */ /* 0x000fe200078e0003 */
[----:B------:R-:W-:-:S03]  /*0610*/  SHF.R.S32.HI R3, RZ, 0x1f, R0 ;  /* 0x0000001fff037819 */ /* 0x000fc60000011400 */
[----:B------:R-:W-:Y:S01]  /*0620*/  @!P3 IMAD.MOV R2, RZ, RZ, -R2 ;  /* 0x000000ffff02b224 */ /* 0x000fe200078e0a02 */
[----:B------:R-:W-:Y:S02]  /*0630*/  @!P2 LOP3.LUT R2, RZ, R4, RZ, 0x33, !PT ;  /* 0x00000004ff02a212 */ /* 0x000fe400078e33ff */
[----:B------:R-:W-:-:S03]  /*0640*/  LEA.HI R3, R3, R0, RZ, 0x6 ;  /* 0x0000000003037211 */ /* 0x000fc600078f30ff */
[----:B------:R-:W-:Y:S02]  /*0650*/  IMAD.SHL.U32 R11, R2, 0x8, RZ ;  /* 0x00000008020b7824 */ /* 0x000fe400078e00ff */
[----:B------:R-:W-:-:S03]  /*0660*/  IMAD.MOV R2, RZ, RZ, -R2 ;  /* 0x000000ffff027224 */ /* 0x000fc600078e0a02 */
[----:B------:R-:W-:Y:S01]  /*0670*/  LEA.HI.SX32 R3, R3, -R11, 0x1a ;  /* 0x8000000b03037211 */ /* 0x000fe200078fd2ff */
[----:B------:R-:W-:Y:S02]  /*0680*/  IMAD R12, R4, R2, R5 ;  /* 0x00000002040c7224 */ /* 0x000fe400078e0205 */
[----:B------:R-:W-:Y:S01]  /*0690*/  IMAD.MOV.U32 R2, RZ, RZ, RZ ;  /* 0x000000ffff027224 */ /* 0x000fe200078e00ff */
[----:B------:R-:W-:Y:S02]  /*06a0*/  VIMNMX R9, PT, PT, R3, 0x8, PT ;  /* 0x0000000803097848 */ /* 0x000fe40003fe0100 */
[----:B------:R-:W-:Y:S02]  /*06b0*/  IABS R4, R12 ;  /* 0x0000000c00047213 */ /* 0x000fe40000000000 */
[-C--:B------:R-:W-:Y:S02]  /*06c0*/  IABS R8, R9.reuse ;  /* 0x0000000900087213 */ /* 0x080fe40000000000 */
[----:B------:R-:W-:-:S02]  /*06d0*/  IABS R6, R9 ;  /* 0x0000000900067213 */ /* 0x000fc40000000000 */
[----:B------:R-:W2:Y:S08]  /*06e0*/  I2F.RP R0, R8 ;  /* 0x0000000800007306 */ /* 0x000eb00000209400 */
[----:B--2---:R-:W2:Y:S02]  /*06f0*/  MUFU.RCP R0, R0 ;  /* 0x0000000000007308 */ /* 0x004ea40000001000 */
[----:B--2---:R-:W-:Y:S01]  /*0700*/  VIADD R3, R0, 0xffffffe ;  /* 0x0ffffffe00037836 */ /* 0x004fe20000000000 */
[----:B------:R-:W-:-:S05]  /*0710*/  IABS R0, R53 ;  /* 0x0000003500007213 */ /* 0x000fca0000000000 */
[----:B------:R-:W2:Y:S02]  /*0720*/  F2I.FTZ.U32.TRUNC.NTZ R3, R3 ;  /* 0x0000000300037305 */ /* 0x000ea4000021f000 */
[----:B--2---:R-:W-:-:S04]  /*0730*/  IMAD.MOV R7, RZ, RZ, -R3 ;  /* 0x000000ffff077224 */ /* 0x004fc800078e0a03 */
[----:B------:R-:W-:Y:S02]  /*0740*/  IMAD R5, R7, R8, RZ ;  /* 0x0000000807057224 */ /* 0x000fe400078e02ff */
[----:B------:R-:W2:Y:S02]  /*0750*/  I2F.RP R7, R0 ;  /* 0x0000000000077306 */ /* 0x000ea40000209400 */
[----:B------:R-:W-:-:S04]  /*0760*/  IMAD.HI.U32 R2, R3, R5, R2 ;  /* 0x0000000503027227 */ /* 0x000fc800078e0002 */
[----:B------:R-:W-:Y:S02]  /*0770*/  IMAD.MOV.U32 R3, RZ, RZ, R4 ;  /* 0x000000ffff037224 */ /* 0x000fe400078e0004 */
[----:B------:R-:W-:Y:S02]  /*0780*/  IMAD.MOV R4, RZ, RZ, -R6 ;  /* 0x000000ffff047224 */ /* 0x000fe400078e0a06 */
[----:B------:R-:W-:Y:S01]  /*0790*/  IMAD.HI.U32 R2, R2, R3, RZ ;  /* 0x0000000302027227 */ /* 0x000fe200078e00ff */
[----:B------:R-:W3:Y:S03]  /*07a0*/  I2F.RP R6, R10 ;  /* 0x0000000a00067306 */ /* 0x000ee60000209400 */
[----:B------:R-:W-:-:S05]  /*07b0*/  IMAD R3, R2, R4, R3 ;  /* 0x0000000402037224 */ /* 0x000fca00078e0203 */
[----:B------:R-:W-:Y:S01]  /*07c0*/  ISETP.GT.U32.AND P2, PT, R8, R3, PT ;  /* 0x000000030800720c */ /* 0x000fe20003f44070 */
[----:B--2---:R-:W2:Y:S08]  /*07d0*/  MUFU.RCP R7, R7 ;  /* 0x0000000700077308 */ /* 0x004eb00000001000 */
[----:B---3--:R-:W3:Y:S04]  /*07e0*/  MUFU.RCP R6, R6 ;  /* 0x0000000600067308 */ /* 0x008ee80000001000 */
[----:B------:R-:W-:-:S02]  /*07f0*/  @!P2 IMAD.IADD R3, R3, 0x1, -R8 ;  /* 0x000000010303a824 */ /* 0x000fc400078e0a08 */
[----:B------:R-:W-:Y:S01]  /*0800*/  @!P2 VIADD R2, R2, 0x1 ;  /* 0x000000010202a836 */ /* 0x000fe20000000000 */
[----:B------:R-:W-:Y:S02]  /*0810*/  ISETP.NE.AND P2, PT, R9, RZ, PT ;  /* 0x000000ff0900720c */ /* 0x000fe40003f45270 */
[----:B------:R-:W-:Y:S01]  /*0820*/  ISETP.GE.U32.AND P0, PT, R3, R8, PT ;  /* 0x000000080300720c */ /* 0x000fe20003f06070 */
[----:B--2---:R-:W-:Y:S01]  /*0830*/  VIADD R4, R7, 0xffffffe ;  /* 0x0ffffffe07047836 */ /* 0x004fe20000000000 */
[----:B------:R-:W-:Y:S02]  /*0840*/  LOP3.LUT R3, R12, R9, RZ, 0x3c, !PT ;  /* 0x000000090c037212 */ /* 0x000fe400078e3cff */
[----:B------:R-:W-:Y:S01]  /*0850*/  SHF.R.U32.HI R7, RZ, 0x5, R73 ;  /* 0x00000005ff077819 */ /* 0x000fe20000011649 */
[----:B------:R2:W5:Y:S01]  /*0860*/  F2I.FTZ.U32.TRUNC.NTZ R5, R4 ;  /* 0x0000000400057305 */ /* 0x000562000021f000 */
[----:B------:R-:W-:Y:S01]  /*0870*/  ISETP.GE.AND P3, PT, R3, RZ, PT ;  /* 0x000000ff0300720c */ /* 0x000fe20003f66270 */
[----:B---3--:R-:W-:Y:S01]  /*0880*/  VIADD R3, R6, 0xffffffe ;  /* 0x0ffffffe06037836 */ /* 0x008fe20000000000 */
[----:B------:R-:W-:-:S05]  /*0890*/  SGXT.U32 R7, R7, 0x2 ;  /* 0x000000020707781a */ /* 0x000fca0000000000 */
[----:B------:R-:W-:Y:S01]  /*08a0*/  @P0 VIADD R2, R2, 0x1 ;  /* 0x0000000102020836 */ /* 0x000fe20000000000 */
[----:B------:R-:W3:Y:S01]  /*08b0*/  F2I.FTZ.U32.TRUNC.NTZ R3, R3 ;  /* 0x0000000300037305 */ /* 0x000ee2000021f000 */
[----:B--2---:R-:W-:Y:S02]  /*08c0*/  IMAD.MOV.U32 R4, RZ, RZ, RZ ;  /* 0x000000ffff047224 */ /* 0x004fe400078e00ff */
[----:B------:R-:W-:Y:S02]  /*08d0*/  IMAD.MOV.U32 R68, RZ, RZ, R2 ;  /* 0x000000ffff447224 */ /* 0x000fe400078e0002 */
[----:B-----5:R-:W-:Y:S02]  /*08e0*/  IMAD.MOV R13, RZ, RZ, -R5 ;  /* 0x000000ffff0d7224 */ /* 0x020fe400078e0a05 */
[----:B------:R-:W-:Y:S01]  /*08f0*/  @!P3 IMAD.MOV R68, RZ, RZ, -R68 ;  /* 0x000000ffff44b224 */ /* 0x000fe200078e0a44 */
[----:B------:R-:W-:Y:S02]  /*0900*/  @!P2 LOP3.LUT R68, RZ, R9, RZ, 0x33, !PT ;  /* 0x00000009ff44a212 */ /* 0x000fe400078e33ff */
[----:B------:R-:W-:-:S03]  /*0910*/  ISETP.NE.AND P2, PT, R52, RZ, PT ;  /* 0x000000ff3400720c */ /* 0x000fc60003f45270 */
[----:B------:R-:W-:Y:S02]  /*0920*/  IMAD.MOV R2, RZ, RZ, -R68 ;  /* 0x000000ffff027224 */ /* 0x000fe400078e0a44 */
[----:B------:R-:W-:Y:S02]  /*0930*/  IMAD.SHL.U32 R68, R68, 0x80, RZ ;  /* 0x0000008044447824 */ /* 0x000fe400078e00ff */
[----:B---3--:R-:W-:Y:S02]  /*0940*/  IMAD.MOV R6, RZ, RZ, -R3 ;  /* 0x000000ffff067224 */ /* 0x008fe400078e0a03 */
[----:B------:R-:W-:Y:S01]  /*0950*/  IMAD R2, R9, R2, R12 ;  /* 0x0000000209027224 */ /* 0x000fe200078e020c */
[----:B------:R-:W-:Y:S01]  /*0960*/  LOP3.LUT R44, R68, R7, RZ, 0xfc, !PT ;  /* 0x00000007442c7212 */ /* 0x000fe200078efcff */
[----:B------:R-:W-:Y:S02]  /*0970*/  IMAD R9, R13, R0, RZ ;  /* 0x000000000d097224 */ /* 0x000fe400078e02ff */
[----:B------:R-:W-:Y:S01]  /*0980*/  IMAD.MOV.U32 R7, RZ, RZ, R6 ;  /* 0x000000ffff077224 */ /* 0x000fe200078e0006 */
[----:B------:R-:W-:Y:S01]  /*0990*/  LOP3.LUT R8, R44, 0x4, RZ, 0xfc, !PT ;  /* 0x000000042c087812 */ /* 0x000fe200078efcff */
[----:B------:R-:W-:Y:S01]  /*09a0*/  IMAD.HI.U32 R4, R5, R9, R4 ;  /* 0x0000000905047227 */ /* 0x000fe200078e0004 */
[----:B------:R-:W-:-:S02]  /*09b0*/  LOP3.LUT R6, R73, 0x3f, RZ, 0xc0, !PT ;  /* 0x0000003f49067812 */ /* 0x000fc400078ec0ff */
[----:B------:R-:W-:Y:S01]  /*09c0*/  IABS R9, R8 ;  /* 0x0000000800097213 */ /* 0x000fe20000000000 */
[----:B------:R-:W-:Y:S01]  /*09d0*/  IMAD.IADD R5, R11, 0x1, R2 ;  /* 0x000000010b057824 */ /* 0x000fe200078e0202 */
[C---:B------:R-:W-:Y:S01]  /*09e0*/  LOP3.LUT R11, R44.reuse, 0x8, RZ, 0xfc, !PT ;  /* 0x000000082c0b7812 */ /* 0x040fe200078efcff */
[----:B------:R-:W-:Y:S01]  /*09f0*/  IMAD R7, R7, R10, RZ ;  /* 0x0000000a07077224 */ /* 0x000fe200078e02ff */
[C---:B------:R-:W-:Y:S01]  /*0a00*/  LOP3.LUT R12, R44.reuse, 0x10, RZ, 0xfc, !PT ;  /* 0x000000102c0c7812 */ /* 0x040fe200078efcff */
[----:B------:R-:W-:Y:S01]  /*0a10*/  IMAD.MOV.U32 R2, RZ, RZ, RZ ;  /* 0x000000ffff027224 */ /* 0x000fe200078e00ff */
[----:B------:R-:W-:Y:S02]  /*0a20*/  IABS R47, R11 ;  /* 0x0000000b002f7213 */ /* 0x000fe40000000000 */
[----:B------:R-:W-:Y:S01]  /*0a30*/  LOP3.LUT R26, R44, 0x7c, RZ, 0xfc, !PT ;  /* 0x0000007c2c1a7812 */ /* 0x000fe200078efcff */
[----:B------:R-:W-:Y:S01]  /*0a40*/  IMAD.HI.U32 R3, R3, R7, R2 ;  /* 0x0000000703037227 */ /* 0x000fe200078e0002 */
[----:B------:R-:W-:-:S02]  /*0a50*/  IABS R45, R44 ;  /* 0x0000002c002d7213 */ /* 0x000fc40000000000 */
[----:B------:R-:W-:Y:S01]  /*0a60*/  IABS R101, R26 ;  /* 0x0000001a00657213 */ /* 0x000fe20000000000 */
[----:B------:R-:W-:Y:S01]  /*0a70*/  IMAD R2, R5, 0x40, R6 ;  /* 0x0000004005027824 */ /* 0x000fe200078e0206 */
[----:B------:R-:W-:Y:S01]  /*0a80*/  LOP3.LUT R15, R44, 0xc, RZ, 0xfc, !PT ;  /* 0x0000000c2c0f7812 */ /* 0x000fe200078efcff */
[----:B------:R-:W-:Y:S01]  /*0a90*/  IMAD.HI.U32 R5, R4, R9, RZ ;  /* 0x0000000904057227 */ /* 0x000fe200078e00ff */
[----:B------:R-:W-:Y:S02]  /*0aa0*/  LOP3.LUT R14, R44, 0x14, RZ, 0xfc, !PT ;  /* 0x000000142c0e7812 */ /* 0x000fe400078efcff */
[----:B------:R-:W-:Y:S01]  /*0ab0*/  IABS R6, R2 ;  /* 0x0000000200067213 */ /* 0x000fe20000000000 */
[----:B------:R-:W-:Y:S01]  /*0ac0*/  IMAD.MOV R88, RZ, RZ, -R5 ;  /* 0x000000ffff587224 */ /* 0x000fe200078e0a05 */
[----:B------:R-:W-:Y:S01]  /*0ad0*/  ISETP.GE.AND P5, PT, R2, RZ, PT ;  /* 0x000000ff0200720c */ /* 0x000fe20003fa6270 */
[----:B------:R-:W-:Y:S01]  /*0ae0*/  IMAD.HI.U32 R5, R4, R47, RZ ;  /* 0x0000002f04057227 */ /* 0x000fe200078e00ff */
[----:B------:R-:W-:-:S02]  /*0af0*/  IABS R91, R15 ;  /* 0x0000000f005b7213 */ /* 0x000fc40000000000 */
[----:B------:R-:W-:Y:S01]  /*0b00*/  ISETP.GE.AND P3, PT, R11, RZ, PT ;  /* 0x000000ff0b00720c */ /* 0x000fe20003f66270 */
[----:B------:R-:W-:Y:S01]  /*0b10*/  IMAD.HI.U32 R3, R3, R6, RZ ;  /* 0x0000000603037227 */ /* 0x000fe200078e00ff */
[----:B------:R-:W-:Y:S02]  /*0b20*/  IABS R11, R14 ;  /* 0x0000000e000b7213 */ /* 0x000fe40000000000 */
[C---:B------:R-:W-:Y:S01]  /*0b30*/  LOP3.LUT R19, R44.reuse, 0x18, RZ, 0xfc, !PT ;  /* 0x000000182c137812 */ /* 0x040fe200078efcff */
[----:B------:R-:W-:Y:S01]  /*0b40*/  IMAD.MOV R5, RZ, RZ, -R5 ;  /* 0x000000ffff057224 */ /* 0x000fe200078e0a05 */
[----:B------:R-:W-:Y:S01]  /*0b50*/  LOP3.LUT R23, R44, 0x1c, RZ, 0xfc, !PT ;  /* 0x0000001c2c177812 */ /* 0x000fe200078efcff */
[----:B------:R-:W-:Y:S01]  /*0b60*/  IMAD.MOV R3, RZ, RZ, -R3 ;  /* 0x000000ffff037224 */ /* 0x000fe200078e0a03 */
[----:B------:R-:W-:Y:S01]  /*0b70*/  IABS R13, R19 ;  /* 0x00000013000d7213 */ /* 0x000fe20000000000 */
[----:B------:R-:W-:Y:S01]  /*0b80*/  IMAD R47, R0, R5, R47 ;  /* 0x00000005002f7224 */ /* 0x000fe200078e022f */
[----:B------:R-:W-:Y:S01]  /*0b90*/  LOP3.LUT R25, R44, 0x20, RZ, 0xfc, !PT ;  /* 0x000000202c197812 */ /* 0x000fe200078efcff */
[----:B------:R-:W-:Y:S01]  /*0ba0*/  IMAD R5, R10, R3, R6 ;  /* 0x000000030a057224 */ /* 0x000fe200078e0206 */
[----:B------:R-:W-:Y:S01]  /*0bb0*/  LOP3.LUT R21, R44, 0x24, RZ, 0xfc, !PT ;  /* 0x000000242c157812 */ /* 0x000fe200078efcff */
[----:B------:R-:W-:Y:S01]  /*0bc0*/  IMAD R88, R0, R88, R9 ;  /* 0x0000005800587224 */ /* 0x000fe200078e0209 */
[----:B------:R-:W-:Y:S01]  /*0bd0*/  IABS R9, R12 ;  /* 0x0000000c00097213 */ /* 0x000fe20000000000 */
[----:B------:R-:W-:Y:S01]  /*0be0*/  IMAD.HI.U32 R7, R4, R45, RZ ;  /* 0x0000002d04077227 */ /* 0x000fe200078e00ff */
[----:B------:R-:W-:-:S02]  /*0bf0*/  ISETP.GT.U32.AND P0, PT, R10, R5, PT ;  /* 0x000000050a00720c */ /* 0x000fc40003f04070 */
[----:B------:R-:W-:Y:S01]  /*0c00*/  IABS R55, R25 ;  /* 0x0000001900377213 */ /* 0x000fe20000000000 */
        /* <DEDUP_REMOVED lines=8> */
[C---:B------:R-:W-:Y:S01]  /*0c90*/  LOP3.LUT R30, R44.reuse, 0x30, RZ, 0xfc, !PT ;  /* 0x000000302c1e7812 */ /* 0x040fe200078efcff */
[----:B------:R-:W-:Y:S01]  /*0ca0*/  @!P0 IMAD.IADD R5, R5, 0x1, -R10 ;  /* 0x0000000105058824 */ /* 0x000fe200078e0a0a */
[----:B------:R-:W-:Y:S01]  /*0cb0*/  LOP3.LUT R31, R44, 0x34, RZ, 0xfc, !PT ;  /* 0x000000342c1f7812 */ /* 0x000fe200078efcff */
[----:B------:R-:W-:Y:S01]  /*0cc0*/  IMAD.HI.U32 R6, R4, R101, RZ ;  /* 0x0000006504067227 */ /* 0x000fe200078e00ff */
[----:B------:R-:W-:-:S02]  /*0cd0*/  IABS R59, R30 ;  /* 0x0000001e003b7213 */ /* 0x000fc40000000000 */
[----:B------:R-:W-:Y:S01]  /*0ce0*/  ISETP.GT.U32.AND P0, PT, R10, R5, PT ;  /* 0x000000050a00720c */ /* 0x000fe20003f04070 */
[----:B------:R-:W-:Y:S01]  /*0cf0*/  IMAD.MOV R6, RZ, RZ, -R6 ;  /* 0x000000ffff067224 */ /* 0x000fe200078e0a06 */
[----:B------:R-:W-:Y:S01]  /*0d00*/  IABS R9, R31 ;  /* 0x0000001f00097213 */ /* 0x000fe20000000000 */
[----:B------:R-:W-:Y:S01]  /*0d10*/  IMAD R45, R0, R7, R45 ;  /* 0x00000007002d7224 */ /* 0x000fe200078e022d */
[----:B------:R-:W-:Y:S01]  /*0d20*/  LOP3.LUT R24, R44, 0x3c, RZ, 0xfc, !PT ;  /* 0x0000003c2c187812 */ /* 0x000fe200078efcff */
[----:B------:R-:W-:Y:S01]  /*0d30*/  IMAD R101, R0, R6, R101 ;  /* 0x0000000600657224 */ /* 0x000fe200078e0265 */
[----:B------:R-:W-:Y:S01]  /*0d40*/  LOP3.LUT R16, R44, 0x44, RZ, 0xfc, !PT ;  /* 0x000000442c107812 */ /* 0x000fe200078efcff */
[----:B------:R-:W-:Y:S01]  /*0d50*/  IMAD.HI.U32 R3, R4, R91, RZ ;  /* 0x0000005b04037227 */ /* 0x000fe200078e00ff */
[----:B------:R-:W-:Y:S02]  /*0d60*/  IABS R103, R24 ;  /* 0x0000001800677213 */ /* 0x000fe40000000000 */
[----:B------:R-:W-:Y:S01]  /*0d70*/  ISETP.GT.U32.AND P6, PT, R0, R101, PT ;  /* 0x000000650000720c */ /* 0x000fe20003fc4070 */
[----:B------:R-:W-:Y:S01]  /*0d80*/  IMAD.MOV R3, RZ, RZ, -R3 ;  /* 0x000000ffff037224 */ /* 0x000fe200078e0a03 */
[----:B------:R-:W-:Y:S01]  /*0d90*/  ISETP.GE.AND P4, PT, R8, RZ, PT ;  /* 0x000000ff0800720c */ /* 0x000fe20003f86270 */
[----:B------:R-:W-:Y:S01]  /*0da0*/  @!P0 IMAD.IADD R5, R5, 0x1, -R10 ;  /* 0x0000000105058824 */ /* 0x000fe200078e0a0a */
[C---:B------:R-:W-:Y:S01]  /*0db0*/  ISETP.GT.U32.AND P0, PT, R0.reuse, R45, PT ;  /* 0x0000002d0000720c */ /* 0x040fe20003f04070 */
[----:B------:R-:W-:Y:S01]  /*0dc0*/  IMAD R91, R0, R3, R91 ;  /* 0x00000003005b7224 */ /* 0x000fe200078e025b */
[----:B------:R-:W-:Y:S01]  /*0dd0*/  LOP3.LUT R10, R44, 0x38, RZ, 0xfc, !PT ;  /* 0x000000382c0a7812 */ /* 0x000fe200078efcff */
[----:B------:R-:W-:Y:S01]  /*0de0*/  @!P5 IMAD.MOV R5, RZ, RZ, -R5 ;  /* 0x000000ffff05d224 */ /* 0x000fe200078e0a05 */
[----:B------:R-:W-:Y:S01]  /*0df0*/  ISETP.GT.U32.AND P5, PT, R0, R88, PT ;  /* 0x000000580000720c */ /* 0x000fe20003fa4070 */
[----:B------:R-:W-:Y:S01]  /*0e00*/  IMAD.HI.U32 R7, R4, R11, RZ ;  /* 0x0000000b04077227 */ /* 0x000fe200078e00ff */
[----:B------:R-:W-:-:S02]  /*0e10*/  @!P2 LOP3.LUT R5, RZ, R52, RZ, 0x33, !PT ;  /* 0x00000034ff05a212 */ /* 0x000fc400078e33ff */
[----:B------:R-:W-:Y:S01]  /*0e20*/  ISETP.GT.U32.AND P2, PT, R0, R47, PT ;  /* 0x0000002f0000720c */ /* 0x000fe20003f44070 */
[--C-:B------:R-:W-:Y:S01]  /*0e30*/  @!P6 IMAD.IADD R101, R101, 0x1, -R0.reuse ;  /* 0x000000016565e824 */ /* 0x100fe200078e0a00 */
[----:B------:R-:W-:Y:S01]  /*0e40*/  LOP3.LUT R17, R44, 0x40, RZ, 0xfc, !PT ;  /* 0x000000402c117812 */ /* 0x000fe200078efcff */
[----:B------:R-:W-:Y:S01]  /*0e50*/  IMAD.MOV R7, RZ, RZ, -R7 ;  /* 0x000000ffff077224 */ /* 0x000fe200078e0a07 */
[----:B------:R-:W-:Y:S01]  /*0e60*/  IABS R8, R16 ;  /* 0x0000001000087213 */ /* 0x000fe20000000000 */
[--C-:B------:R-:W-:Y:S01]  /*0e70*/  @!P0 IMAD.IADD R45, R45, 0x1, -R0.reuse ;  /* 0x000000012d2d8824 */ /* 0x100fe200078e0a00 */
[----:B------:R-:W-:Y:S01]  /*0e80*/  ISETP.GT.U32.AND P6, PT, R0, R101, PT ;  /* 0x000000650000720c */ /* 0x000fe20003fc4070 */
[----:B------:R-:W-:Y:S01]  /*0e90*/  IMAD.HI.U32 R3, R4, R13, RZ ;  /* 0x0000000d04037227 */ /* 0x000fe200078e00ff */
[----:B------:R-:W-:Y:S02]  /*0ea0*/  IABS R61, R17 ;  /* 0x00000011003d7213 */ /* 0x000fe40000000000 */
[----:B------:R-:W-:Y:S01]  /*0eb0*/  ISETP.GT.U32.AND P0, PT, R0, R45, PT ;  /* 0x0000002d0000720c */ /* 0x000fe20003f04070 */
[----:B------:R-:W-:Y:S01]  /*0ec0*/  @!P5 IMAD.IADD R88, R88, 0x1, -R0 ;  /* 0x000000015858d824 */ /* 0x000fe200078e0a00 */
[C---:B------:R-:W-:Y:S01]  /*0ed0*/  ISETP.GT.U32.AND P5, PT, R0.reuse, R91, PT ;  /* 0x0000005b0000720c */ /* 0x040fe20003fa4070 */
[----:B------:R-:W-:Y:S01]  /*0ee0*/  IMAD R90, R0, R7, R11 ;  /* 0x00000007005a7224 */ /* 0x000fe200078e020b */
[----:B------:R-:W-:Y:S01]  /*0ef0*/  IABS R7, R23 ;  /* 0x0000001700077213 */ /* 0x000fe20000000000 */
[----:B------:R-:W-:Y:S01]  /*0f00*/  IMAD.MOV R3, RZ, RZ, -R3 ;  /* 0x000000ffff037224 */ /* 0x000fe200078e0a03 */
[----:B------:R-:W-:Y:S01]  /*0f10*/  LOP3.LUT R18, R44, 0x48, RZ, 0xfc, !PT ;  /* 0x000000482c127812 */ /* 0x000fe200078efcff */
[----:B------:R-:W-:Y:S01]  /*0f20*/  IMAD.HI.U32 R6, R4, R55, RZ ;  /* 0x0000003704067227 */ /* 0x000fe200078e00ff */
[----:B------:R-:W-:-:S02]  /*0f30*/  LOP3.LUT R22, R44, 0x50, RZ, 0xfc, !PT ;  /* 0x000000502c167812 */ /* 0x000fc400078efcff */
[----:B------:R-:W-:Y:S01]  /*0f40*/  LOP3.LUT R20, R44, 0x4c, RZ, 0xfc, !PT ;  /* 0x0000004c2c147812 */ /* 0x000fe200078efcff */
[--C-:B------:R-:W-:Y:S01]  /*0f50*/  @!P6 IMAD.IADD R101, R101, 0x1, -R0.reuse ;  /* 0x000000016565e824 */ /* 0x100fe200078e0a00 */
[C---:B------:R-:W-:Y:S01]  /*0f60*/  ISETP.GT.U32.AND P6, PT, R0.reuse, R88, PT ;  /* 0x000000580000720c */ /* 0x040fe20003fc4070 */
[--C-:B------:R-:W-:Y:S01]  /*0f70*/  @!P0 IMAD.IADD R45, R45, 0x1, -R0.reuse ;  /* 0x000000012d2d8824 */ /* 0x100fe200078e0a00 */
[C---:B------:R-:W-:Y:S01]  /*0f80*/  ISETP.GT.U32.AND P0, PT, R0.reuse, R48, PT ;  /* 0x000000300000720c */ /* 0x040fe20003f04070 */
[----:B------:R-:W-:Y:S01]  /*0f90*/  @!P5 IMAD.IADD R91, R91, 0x1, -R0 ;  /* 0x000000015b5bd824 */ /* 0x000fe200078e0a00 */
[C---:B------:R-:W-:Y:S01]  /*0fa0*/  ISETP.GT.U32.AND P5, PT, R0.reuse, R90, PT ;  /* 0x0000005a0000720c */ /* 0x040fe20003fa4070 */
[----:B------:R-:W-:Y:S01]  /*0fb0*/  IMAD R54, R0, R3, R13 ;  /* 0x0000000300367224 */ /* 0x000fe200078e020d */
[----:B------:R-:W-:Y:S01]  /*0fc0*/  IABS R63, R22 ;  /* 0x00000016003f7213 */ /* 0x000fe20000000000 */
[----:B------:R-:W-:Y:S01]  /*0fd0*/  IMAD.HI.U32 R3, R4, R7, RZ ;  /* 0x0000000704037227 */ /* 0x000fe200078e00ff */
[----:B------:R-:W-:-:S02]  /*0fe0*/  IABS R105, R20 ;  /* 0x0000001400697213 */ /* 0x000fc40000000000 */
[C---:B------:R-:W-:Y:S01]  /*0ff0*/  LOP3.LUT R28, R44.reuse, 0x58, RZ, 0xfc, !PT ;  /* 0x000000582c1c7812 */ /* 0x040fe200078efcff */
[----:B------:R-:W-:Y:S01]  /*1000*/  IMAD.MOV R94, RZ, RZ, -R3 ;  /* 0x000000ffff5e7224 */ /* 0x000fe200078e0a03 */
[----:B------:R-:W-:Y:S01]  /*1010*/  LOP3.LUT R32, R44, 0x5c, RZ, 0xfc, !PT ;  /* 0x0000005c2c207812 */ /* 0x000fe200078efcff */
[--C-:B------:R-:W-:Y:S01]  /*1020*/  @!P6 IMAD.IADD R88, R88, 0x1, -R0.reuse ;  /* 0x000000015858e824 */ /* 0x100fe200078e0a00 */
[----:B------:R-:W-:Y:S01]  /*1030*/  ISETP.GT.U32.AND P6, PT, R0, R91, PT ;  /* 0x0000005b0000720c */ /* 0x000fe20003fc4070 */
[----:B------:R-:W-:Y:S01]  /*1040*/  @!P0 IMAD.IADD R48, R48, 0x1, -R0 ;  /* 0x0000000130308824 */ /* 0x000fe200078e0a00 */
[----:B------:R-:W-:Y:S01]  /*1050*/  IABS R33, R28 ;  /* 0x0000001c00217213 */ /* 0x000fe20000000000 */
[C---:B------:R-:W-:Y:S01]  /*1060*/  IMAD R94, R0.reuse, R94, R7 ;  /* 0x0000005e005e7224 */ /* 0x040fe200078e0207 */
[----:B------:R-:W-:Y:S01]  /*1070*/  IABS R7, R27 ;  /* 0x0000001b00077213 */ /* 0x000fe20000000000 */
[----:B------:R-:W-:Y:S01]  /*1080*/  IMAD.MOV R6, RZ, RZ, -R6 ;  /* 0x000000ffff067224 */ /* 0x000fe200078e0a06 */
[----:B------:R-:W-:Y:S01]  /*1090*/  ISETP.GT.U32.AND P0, PT, R0, R48, PT ;  /* 0x000000300000720c */ /* 0x000fe20003f04070 */
[----:B------:R-:W-:Y:S01]  /*10a0*/  @!P5 IMAD.IADD R90, R90, 0x1, -R0 ;  /* 0x000000015a5ad824 */ /* 0x000fe200078e0a00 */
[----:B------:R-:W-:Y:S01]  /*10b0*/  ISETP.GT.U32.AND P5, PT, R0, R94, PT ;  /* 0x0000005e0000720c */ /* 0x000fe20003fa4070 */
[----:B------:R-:W-:Y:S01]  /*10c0*/  IMAD.HI.U32 R3, R4, R111, RZ ;  /* 0x0000006f04037227 */ /* 0x000fe200078e00ff */
[----:B------:R-:W-:-:S02]  /*10d0*/  IABS R41, R32 ;  /* 0x0000002000297213 */ /* 0x000fc40000000000 */
[----:B------:R-:W-:Y:S01]  /*10e0*/  LOP3.LUT R34, R44, 0x60, RZ, 0xfc, !PT ;  /* 0x000000602c227812 */ /* 0x000fe200078efcff */
[----:B------:R-:W-:Y:S01]  /*10f0*/  IMAD R55, R0, R6, R55 ;  /* 0x0000000600377224 */ /* 0x000fe200078e0237 */
[----:B------:R-:W-:Y:S01]  /*1100*/  LOP3.LUT R38, R44, 0x64, RZ, 0xfc, !PT ;  /* 0x000000642c267812 */ /* 0x000fe200078efcff */
[--C-:B------:R-:W-:Y:S01]  /*1110*/  @!P6 IMAD.IADD R91, R91, 0x1, -R0.reuse ;  /* 0x000000015b5be824 */ /* 0x100fe200078e0a00 */
[----:B------:R-:W-:Y:S01]  /*1120*/  ISETP.GT.U32.AND P6, PT, R0, R90, PT ;  /* 0x0000005a0000720c */ /* 0x000fe20003fc4070 */
[----:B------:R-:W-:Y:S01]  /*1130*/  IMAD.MOV R3, RZ, RZ, -R3 ;  /* 0x000000ffff037224 */ /* 0x000fe200078e0a03 */
[----:B------:R-:W-:Y:S01]  /*1140*/  IABS R39, R34 ;  /* 0x0000002200277213 */ /* 0x000fe20000000000 */
[--C-:B------:R-:W-:Y:S01]  /*1150*/  @!P0 IMAD.IADD R48, R48, 0x1, -R0.reuse ;  /* 0x0000000130308824 */ /* 0x100fe200078e0a00 */
[C---:B------:R-:W-:Y:S01]  /*1160*/  ISETP.GT.U32.AND P0, PT, R0.reuse, R55, PT ;  /* 0x000000370000720c */ /* 0x040fe20003f04070 */
[----:B------:R-:W-:Y:S01]  /*1170*/  IMAD R111, R0, R3, R111 ;  /* 0x00000003006f7224 */ /* 0x000fe200078e026f */
[----:B------:R-:W-:Y:S01]  /*1180*/  IABS R11, R38 ;  /* 0x00000026000b7213 */ /* 0x000fe20000000000 */
[----:B------:R-:W-:Y:S01]  /*1190*/  @!P5 IMAD.IADD R94, R94, 0x1, -R0 ;  /* 0x000000015e5ed824 */ /* 0x000fe200078e0a00 */
[----:B------:R-:W-:Y:S01]  /*11a0*/  LOP3.LUT R72, R44, 0x68, RZ, 0xfc, !PT ;  /* 0x000000682c487812 */ /* 0x000fe200078efcff */
[----:B------:R-:W-:Y:S01]  /*11b0*/  IMAD.HI.U32 R6, R4, R109, RZ ;  /* 0x0000006d04067227 */ /* 0x000fe200078e00ff */
[----:B------:R-:W-:-:S02]  /*11c0*/  ISETP.GT.U32.AND P5, PT, R0, R111, PT ;  /* 0x0000006f0000720c */ /* 0x000fc40003fa4070 */
[----:B------:R-:W-:Y:S01]  /*11d0*/  IABS R43, R72 ;  /* 0x00000048002b7213 */ /* 0x000fe20000000000 */
[----:B------:R-:W-:Y:S01]  /*11e0*/  @!P6 IMAD.IADD R90, R90, 0x1, -R0 ;  /* 0x000000015a5ae824 */ /* 0x000fe200078e0a00 */
[----:B------:R-:W-:Y:S01]  /*11f0*/  ISETP.GT.U32.AND P6, PT, R0, R94, PT ;  /* 0x0000005e0000720c */ /* 0x000fe20003fc4070 */
[----:B------:R-:W-:Y:S01]  /*1200*/  IMAD.MOV R6, RZ, RZ, -R6 ;  /* 0x000000ffff067224 */ /* 0x000fe200078e0a06 */
[C---:B------:R-:W-:Y:S01]  /*1210*/  LOP3.LUT R70, R44.reuse, 0x6c, RZ, 0xfc, !PT ;  /* 0x0000006c2c467812 */ /* 0x040fe200078efcff */
[----:B------:R-:W-:Y:S01]  /*1220*/  @!P0 IMAD.IADD R55, R55, 0x1, -R0 ;  /* 0x0000000137378824 */ /* 0x000fe200078e0a00 */
[----:B------:R-:W-:Y:S01]  /*1230*/  LOP3.LUT R66, R44, 0x70, RZ, 0xfc, !PT ;  /* 0x000000702c427812 */ /* 0x000fe200078efcff */
[----:B------:R-:W-:Y:S01]  /*1240*/  IMAD.HI.U32 R3, R4, R7, RZ ;  /* 0x0000000704037227 */ /* 0x000fe200078e00ff */
[----:B------:R-:W-:Y:S02]  /*1250*/  LOP3.LUT R64, R44, 0x74, RZ, 0xfc, !PT ;  /* 0x000000742c407812 */ /* 0x000fe400078efcff */
[C---:B------:R-:W-:Y:S01]  /*1260*/  ISETP.GT.U32.AND P0, PT, R0.reuse, R55, PT ;  /* 0x000000370000720c */ /* 0x040fe20003f04070 */
[----:B------:R-:W-:Y:S01]  /*1270*/  IMAD R109, R0, R6, R109 ;  /* 0x00000006006d7224 */ /* 0x000fe200078e026d */
[----:B------:R-:W-:Y:S01]  /*1280*/  IABS R13, R66 ;  /* 0x00000042000d7213 */ /* 0x000fe20000000000 */
[----:B------:R-:W-:-:S02]  /*1290*/  IMAD.MOV R58, RZ, RZ, -R3 ;  /* 0x000000ffff3a7224 */ /* 0x000fc400078e0a03 */
[----:B------:R-:W-:-:S04]  /*12a0*/  IMAD.HI.U32 R3, R4, R59, RZ ;  /* 0x0000003b04037227 */ /* 0x000fc800078e00ff */
[----:B------:R-:W-:Y:S01]  /*12b0*/  @!P5 IMAD.IADD R111, R111, 0x1, -R0 ;  /* 0x000000016f6fd824 */ /* 0x000fe200078e0a00 */
[----:B------:R-:W-:Y:S01]  /*12c0*/  ISETP.GT.U32.AND P5, PT, R0, R109, PT ;  /* 0x0000006d0000720c */ /* 0x000fe20003fa4070 */
[----:B------:R-:W-:-:S04]  /*12d0*/  IMAD.HI.U32 R6, R4, R9, RZ ;  /* 0x0000000904067227 */ /* 0x000fc800078e00ff */
[----:B------:R-:W-:Y:S02]  /*12e0*/  IMAD.MOV R3, RZ, RZ, -R3 ;  /* 0x000000ffff037224 */ /* 0x000fe400078e0a03 */
[----:B------:R-:W-:Y:S01]  /*12f0*/  @!P6 IMAD.IADD R94, R94, 0x1, -R0 ;  /* 0x000000015e5ee824 */ /* 0x000fe200078e0a00 */
[C---:B------:R-:W-:Y:S01]  /*1300*/  ISETP.GT.U32.AND P6, PT, R0.reuse, R111, PT ;  /* 0x0000006f0000720c */ /* 0x040fe20003fc4070 */
[C---:B------:R-:W-:Y:S02]  /*1310*/  IMAD R59, R0.reuse, R3, R59 ;  /* 0x00000003003b7224 */ /* 0x040fe400078e023b */
[----:B------:R-:W-:Y:S02]  /*1320*/  IMAD.MOV R6, RZ, RZ, -R6 ;  /* 0x000000ffff067224 */ /* 0x000fe400078e0a06 */
[----:B------:R-:W-:Y:S01]  /*1330*/  @!P0 IMAD.IADD R55, R55, 0x1, -R0 ;  /* 0x0000000137378824 */ /* 0x000fe200078e0a00 */
[C---:B------:R-:W-:Y:S01]  /*1340*/  ISETP.GT.U32.AND P0, PT, R0.reuse, R59, PT ;  /* 0x0000003b0000720c */ /* 0x040fe20003f04070 */
[----:B------:R-:W-:-:S02]  /*1350*/  IMAD R102, R0, R6, R9 ;  /* 0x0000000600667224 */ /* 0x000fc400078e0209 */
[--C-:B------:R-:W-:Y:S02]  /*1360*/  @!P2 IMAD.IADD R47, R47, 0x1, -R0.reuse ;  /* 0x000000012f2fa824 */ /* 0x100fe400078e0a00 */
[C---:B------:R-:W-:Y:S01]  /*1370*/  IMAD R58, R0.reuse, R58, R7 ;  /* 0x0000003a003a7224 */ /* 0x040fe200078e0207 */
[----:B------:R-:W-:Y:S01]  /*1380*/  IABS R7, R10 ;  /* 0x0000000a00077213 */ /* 0x000fe20000000000 */
[--C-:B------:R-:W-:Y:S01]  /*1390*/  @!P5 IMAD.IADD R109, R109, 0x1, -R0.reuse ;  /* 0x000000016d6dd824 */ /* 0x100fe200078e0a00 */
[C---:B------:R-:W-:Y:S01]  /*13a0*/  ISETP.GT.U32.AND P5, PT, R0.reuse, R102, PT ;  /* 0x000000660000720c */ /* 0x040fe20003fa4070 */
[----:B------:R-:W-:Y:S01]  /*13b0*/  @!P6 IMAD.IADD R111, R111, 0x1, -R0 ;  /* 0x000000016f6fe824 */ /* 0x000fe200078e0a00 */
[----:B------:R-:W-:Y:S01]  /*13c0*/  ISETP.GT.U32.AND P2, PT, R0, R47, PT ;  /* 0x0000002f0000720c */ /* 0x000fe20003f44070 */
[----:B------:R-:W-:Y:S01]  /*13d0*/  IMAD.HI.U32 R3, R4, R7, RZ ;  /* 0x0000000704037227 */ /* 0x000fe200078e00ff */
[----:B------:R-:W-:-:S03]  /*13e0*/  ISETP.GT.U32.AND P6, PT, R0, R109, PT ;  /* 0x0000006d0000720c */ /* 0x000fc60003fc4070 */
[----:B------:R-:W-:-:S04]  /*13f0*/  IMAD.HI.U32 R6, R4, R103, RZ ;  /* 0x0000006704067227 */ /* 0x000fc800078e00ff */
[----:B------:R-:W-:Y:S02]  /*1400*/  IMAD.MOV R3, RZ, RZ, -R3 ;  /* 0x000000ffff037224 */ /* 0x000fe400078e0a03 */
[----:B------:R-:W-:Y:S02]  /*1410*/  @!P0 IMAD.IADD R59, R59, 0x1, -R0 ;  /* 0x000000013b3b8824 */ /* 0x000fe400078e0a00 */
[----:B------:R-:W-:Y:S02]  /*1420*/  IMAD R60, R0, R3, R7 ;  /* 0x00000003003c7224 */ /* 0x000fe400078e0207 */
[----:B------:R-:W-:Y:S02]  /*1430*/  IMAD.MOV R6, RZ, RZ, -R6 ;  /* 0x000000ffff067224 */ /* 0x000fe400078e0a06 */
[----:B------:R-:W-:Y:S02]  /*1440*/  IMAD.MOV.U32 R7, RZ, RZ, R8 ;  /* 0x000000ffff077224 */ /* 0x000fe400078e0008 */
[--C-:B------:R-:W-:Y:S01]  /*1450*/  @!P5 IMAD.IADD R102, R102, 0x1, -R0.reuse ;  /* 0x000000016666d824 */ /* 0x100fe200078e0a00 */
[C---:B------:R-:W-:Y:S01]  /*1460*/  ISETP.GT.U32.AND P5, PT, R0.reuse, R59, PT ;  /* 0x0000003b0000720c */ /* 0x040fe20003fa4070 */
[----:B------:R-:W-:Y:S01]  /*1470*/  @!P2 IMAD.IADD R47, R47, 0x1, -R0 ;  /* 0x000000012f2fa824 */ /* 0x000fe200078e0a00 */
[C---:B------:R-:W-:Y:S01]  /*1480*/  ISETP.GT.U32.AND P2, PT, R0.reuse, R54, PT ;  /* 0x000000360000720c */ /* 0x040fe20003f44070 */
[----:B------:R-:W-:-:S02]  /*1490*/  IMAD R103, R0, R6, R103 ;  /* 0x0000000600677224 */ /* 0x000fc400078e0267 */
[----:B------:R-:W-:-:S03]  /*14a0*/  IMAD.HI.U32 R3, R4, R61, RZ ;  /* 0x0000003d04037227 */ /* 0x000fc600078e00ff */
[----:B------:R-:W-:Y:S01]  /*14b0*/  ISETP.GT.U32.AND P0, PT, R0, R103, PT ;  /* 0x000000670000720c */ /* 0x000fe20003f04070 */
[----:B------:R-:W-:-:S04]  /*14c0*/  IMAD.HI.U32 R6, R4, R7, RZ ;  /* 0x0000000704067227 */ /* 0x000fc800078e00ff */
[----:B------:R-:W-:Y:S01]  /*14d0*/  @!P6 IMAD.IADD R109, R109, 0x1, -R0 ;  /* 0x000000016d6de824 */ /* 0x000fe200078e0a00 */
[C---:B------:R-:W-:Y:S01]  /*14e0*/  ISETP.GT.U32.AND P6, PT, R0.reuse, R102, PT ;  /* 0x000000660000720c */ /* 0x040fe20003fc4070 */
[----:B------:R-:W-:Y:S02]  /*14f0*/  IMAD.MOV R3, RZ, RZ, -R3 ;  /* 0x000000ffff037224 */ /* 0x000fe400078e0a03 */
[----:B------:R-:W-:Y:S02]  /*1500*/  IMAD.MOV R6, RZ, RZ, -R6 ;  /* 0x000000ffff067224 */ /* 0x000fe400078e0a06 */
[C---:B------:R-:W-:Y:S02]  /*1510*/  IMAD R61, R0.reuse, R3, R61 ;  /* 0x00000003003d7224 */ /* 0x040fe400078e023d */
[C---:B------:R-:W-:Y:S01]  /*1520*/  IMAD R104, R0.reuse, R6, R7 ;  /* 0x0000000600687224 */ /* 0x040fe200078e0207 */
[----:B------:R-:W-:Y:S01]  /*1530*/  IABS R7, R18 ;  /* 0x0000001200077213 */ /* 0x000fe20000000000 */
[--C-:B------:R-:W-:Y:S01]  /*1540*/  @!P5 IMAD.IADD R59, R59, 0x1, -R0.reuse ;  /* 0x000000013b3bd824 */ /* 0x100fe200078e0a00 */
[----:B------:R-:W-:Y:S01]  /*1550*/  ISETP.GT.U32.AND P5, PT, R0, R61, PT ;  /* 0x0000003d0000720c */ /* 0x000fe20003fa4070 */
[----:B------:R-:W-:-:S02]  /*1560*/  @!P2 IMAD.IADD R54, R54, 0x1, -R0 ;  /* 0x000000013636a824 */ /* 0x000fc400078e0a00 */
[----:B------:R-:W-:-:S03]  /*1570*/  IMAD.HI.U32 R3, R4, R7, RZ ;  /* 0x0000000704037227 */ /* 0x000fc600078e00ff */
[----:B------:R-:W-:Y:S01]  /*1580*/  ISETP.GT.U32.AND P2, PT, R0, R54, PT ;  /* 0x000000360000720c */ /* 0x000fe20003f44070 */
[--C-:B------:R-:W-:Y:S01]  /*1590*/  @!P6 IMAD.IADD R102, R102, 0x1, -R0.reuse ;  /* 0x000000016666e824 */ /* 0x100fe200078e0a00 */
[C---:B------:R-:W-:Y:S01]  /*15a0*/  ISETP.GT.U32.AND P6, PT, R0.reuse, R104, PT ;  /* 0x000000680000720c */ /* 0x040fe20003fc4070 */
[----:B------:R-:W-:Y:S02]  /*15b0*/  IMAD.MOV R62, RZ, RZ, -R3 ;  /* 0x000000ffff3e7224 */ /* 0x000fe400078e0a03 */
[--C-:B------:R-:W-:Y:S02]  /*15c0*/  @!P0 IMAD.IADD R103, R103, 0x1, -R0.reuse ;  /* 0x0000000167678824 */ /* 0x100fe400078e0a00 */
[C---:B------:R-:W-:Y:S02]  /*15d0*/  IMAD R62, R0.reuse, R62, R7 ;  /* 0x0000003e003e7224 */ /* 0x040fe400078e0207 */
[----:B------:R-:W-:Y:S01]  /*15e0*/  @!P5 IMAD.IADD R61, R61, 0x1, -R0 ;  /* 0x000000013d3dd824 */ /* 0x000fe200078e0a00 */
[----:B------:R-:W-:Y:S01]  /*15f0*/  ISETP.GT.U32.AND P0, PT, R0, R103, PT ;  /* 0x000000670000720c */ /* 0x000fe20003f04070 */
[----:B------:R-:W-:Y:S01]  /*1600*/  IMAD.HI.U32 R6, R4, R63, RZ ;  /* 0x0000003f04067227 */ /* 0x000fe200078e00ff */
[----:B------:R-:W-:-:S03]  /*1610*/  ISETP.GT.U32.AND P5, PT, R0, R62, PT ;  /* 0x0000003e0000720c */ /* 0x000fc60003fa4070 */
[--C-:B------:R-:W-:Y:S01]  /*1620*/  @!P6 IMAD.IADD R104, R104, 0x1, -R0.reuse ;  /* 0x000000016868e824 */ /* 0x100fe200078e0a00 */
[----:B------:R-:W-:Y:S01]  /*1630*/  ISETP.GT.U32.AND P6, PT, R0, R61, PT ;  /* 0x0000003d0000720c */ /* 0x000fe20003fc4070 */
[----:B------:R-:W-:Y:S01]  /*1640*/  @!P2 IMAD.IADD R54, R54, 0x1, -R0 ;  /* 0x000000013636a824 */ /* 0x000fe200078e0a00 */
[----:B------:R-:W-:Y:S01]  /*1650*/  ISETP.GT.U32.AND P2, PT, R0, R58, PT ;  /* 0x0000003a0000720c */ /* 0x000fe20003f44070 */
[----:B------:R-:W-:Y:S02]  /*1660*/  IMAD.MOV R6, RZ, RZ, -R6 ;  /* 0x000000ffff067224 */ /* 0x000fe400078e0a06 */
[----:B------:R-:W-:-:S04]  /*1670*/  IMAD.HI.U32 R3, R4, R105, RZ ;  /* 0x0000006904037227 */ /* 0x000fc800078e00ff */
[--C-:B------:R-:W-:Y:S01]  /*1680*/  @!P5 IMAD.IADD R62, R62, 0x1, -R0.reuse ;  /* 0x000000013e3ed824 */ /* 0x100fe200078e0a00 */
[----:B------:R-:W-:Y:S01]  /*1690*/  ISETP.GT.U32.AND P5, PT, R0, R104, PT ;  /* 0x000000680000720c */ /* 0x000fe20003fa4070 */
[--C-:B------:R-:W-:Y:S01]  /*16a0*/  @!P0 IMAD.IADD R103, R103, 0x1, -R0.reuse ;  /* 0x0000000167678824 */ /* 0x100fe200078e0a00 */
[----:B------:R-:W-:Y:S01]  /*16b0*/  ISETP.GE.AND P0, PT, R26, RZ, PT ;  /* 0x000000ff1a00720c */ /* 0x000fe20003f06270 */
[--C-:B------:R-:W-:Y:S01]  /*16c0*/  @!P6 IMAD.IADD R61, R61, 0x1, -R0.reuse ;  /* 0x000000013d3de824 */ /* 0x100fe200078e0a00 */
[----:B------:R-:W-:Y:S01]  /*16d0*/  ISETP.GT.U32.AND P6, PT, R0, R62, PT ;  /* 0x0000003e0000720c */ /* 0x000fe20003fc4070 */
[----:B------:R-:W-:Y:S01]  /*16e0*/  @!P2 IMAD.IADD R58, R58, 0x1, -R0 ;  /* 0x000000013a3aa824 */ /* 0x000fe200078e0a00 */
[----:B------:R-:W-:Y:S01]  /*16f0*/  LOP3.LUT R26, R44, 0x54, RZ, 0xfc, !PT ;  /* 0x000000542c1a7812 */ /* 0x000fe200078efcff */
[C---:B------:R-:W-:Y:S02]  /*1700*/  IMAD R63, R0.reuse, R6, R63 ;  /* 0x00000006003f7224 */ /* 0x040fe400078e023f */
[----:B------:R-:W-:Y:S01]  /*1710*/  IMAD.MOV R3, RZ, RZ, -R3 ;  /* 0x000000ffff037224 */ /* 0x000fe200078e0a03 */
[----:B------:R-:W-:Y:S01]  /*1720*/  ISETP.GT.U32.AND P2, PT, R0, R58, PT ;  /* 0x0000003a0000720c */ /* 0x000fe20003f44070 */
[----:B------:R-:W-:Y:S01]  /*1730*/  IMAD.HI.U32 R6, R4, R33, RZ ;  /* 0x0000002104067227 */ /* 0x000fe200078e00ff */
[----:B------:R-:W-:-:S03]  /*1740*/  IABS R35, R26 ;  /* 0x0000001a00237213 */ /* 0x000fc60000000000 */
[----:B------:R-:W-:Y:S02]  /*1750*/  IMAD R105, R0, R3, R105 ;  /* 0x0000000300697224 */ /* 0x000fe400078e0269 */
[--C-:B------:R-:W-:Y:S01]  /*1760*/  @!P6 IMAD.IADD R62, R62, 0x1, -R0.reuse ;  /* 0x000000013e3ee824 */ /* 0x100fe200078e0a00 */
[----:B------:R-:W-:Y:S01]  /*1770*/  ISETP.GT.U32.AND P6, PT, R0, R63, PT ;  /* 0x0000003f0000720c */ /* 0x000fe20003fc4070 */
[----:B------:R-:W-:Y:S01]  /*1780*/  @!P5 IMAD.IADD R104, R104, 0x1, -R0 ;  /* 0x000000016868d824 */ /* 0x000fe200078e0a00 */
[----:B------:R-:W-:Y:S01]  /*1790*/  ISETP.GT.U32.AND P5, PT, R0, R105, PT ;  /* 0x000000690000720c */ /* 0x000fe20003fa4070 */
[----:B------:R-:W-:Y:S02]  /*17a0*/  IMAD.MOV R6, RZ, RZ, -R6 ;  /* 0x000000ffff067224 */ /* 0x000fe400078e0a06 */
[----:B------:R-:W-:Y:S01]  /*17b0*/  @!P2 IMAD.IADD R58, R58, 0x1, -R0 ;  /* 0x000000013a3aa824 */ /* 0x000fe200078e0a00 */
[----:B------:R-:W-:Y:S01]  /*17c0*/  ISETP.GT.U32.AND P2, PT, R0, R60, PT ;  /* 0x0000003c0000720c */ /* 0x000fe20003f44070 */
[----:B------:R-:W-:-:S04]  /*17d0*/  IMAD.HI.U32 R3, R4, R35, RZ ;  /* 0x0000002304037227 */ /* 0x000fc800078e00ff */
[C---:B------:R-:W-:Y:S02]  /*17e0*/  IMAD R33, R0.reuse, R6, R33 ;  /* 0x0000000600217224 */ /* 0x040fe400078e0221 */
[----:B------:R-:W-:Y:S02]  /*17f0*/  IMAD.MOV R3, RZ, RZ, -R3 ;  /* 0x000000ffff037224 */ /* 0x000fe400078e0a03 */
[--C-:B------:R-:W-:Y:S01]  /*1800*/  @!P6 IMAD.IADD R63, R63, 0x1, -R0.reuse ;  /* 0x000000013f3fe824 */ /* 0x100fe200078e0a00 */
[C---:B------:R-:W-:Y:S01]  /*1810*/  ISETP.GT.U32.AND P6, PT, R0.reuse, R33, PT ;  /* 0x000000210000720c */ /* 0x040fe20003fc4070 */
[----:B------:R-:W-:Y:S02]  /*1820*/  IMAD R35, R0, R3, R35 ;  /* 0x0000000300237224 */ /* 0x000fe400078e0223 */
[--C-:B------:R-:W-:Y:S02]  /*1830*/  @!P2 IMAD.IADD R60, R60, 0x1, -R0.reuse ;  /* 0x000000013c3ca824 */ /* 0x100fe400078e0a00 */
[----:B------:R-:W-:Y:S01]  /*1840*/  @!P5 IMAD.IADD R105, R105, 0x1, -R0 ;  /* 0x000000016969d824 */ /* 0x000fe200078e0a00 */
[----:B------:R-:W-:Y:S01]  /*1850*/  ISETP.GT.U32.AND P5, PT, R0, R35, PT ;  /* 0x000000230000720c */ /* 0x000fe20003fa4070 */
[----:B------:R-:W-:Y:S01]  /*1860*/  IMAD.HI.U32 R7, R4, R41, RZ ;  /* 0x0000002904077227 */ /* 0x000fe200078e00ff */
[----:B------:R-:W-:-:S03]  /*1870*/  ISETP.GT.U32.AND P2, PT, R0, R60, PT ;  /* 0x0000003c0000720c */ /* 0x000fc60003f44070 */
[----:B------:R-:W-:Y:S02]  /*1880*/  IMAD.MOV R7, RZ, RZ, -R7 ;  /* 0x000000ffff077224 */ /* 0x000fe400078e0a07 */
[----:B------:R-:W-:Y:S01]  /*1890*/  @!P6 IMAD.IADD R33, R33, 0x1, -R0 ;  /* 0x000000012121e824 */ /* 0x000fe200078e0a00 */
[----:B------:R-:W-:Y:S01]  /*18a0*/  ISETP.GE.AND P6, PT, R44, RZ, PT ;  /* 0x000000ff2c00720c */ /* 0x000fe20003fc6270 */
[----:B------:R-:W-:Y:S01]  /*18b0*/  IMAD R41, R0, R7, R41 ;  /* 0x0000000700297224 */ /* 0x000fe200078e0229 */
[----:B------:R-:W-:Y:S01]  /*18c0*/  LOP3.LUT R44, R44, 0x78, RZ, 0xfc, !PT ;  /* 0x000000782c2c7812 */ /* 0x000fe200078efcff */
[----:B------:R-:W-:-:S03]  /*18d0*/  IMAD.HI.U32 R8, R4, R39, RZ ;  /* 0x0000002704087227 */ /* 0x000fc600078e00ff */
[----:B------:R-:W-:Y:S01]  /*18e0*/  IABS R57, R44 ;  /* 0x0000002c00397213 */ /* 0x000fe20000000000 */
[--C-:B------:R-:W-:Y:S01]  /*18f0*/  @!P5 IMAD.IADD R35, R35, 0x1, -R0.reuse ;  /* 0x000000012323d824 */ /* 0x100fe200078e0a00 */
[----:B------:R-:W-:Y:S01]  /*1900*/  ISETP.GT.U32.AND P5, PT, R0, R41, PT ;  /* 0x000000290000720c */ /* 0x000fe20003fa4070 */
[----:B------:R-:W-:Y:S01]  /*1910*/  @!P2 IMAD.IADD R60, R60, 0x1, -R0 ;  /* 0x000000013c3ca824 */ /* 0x000fe200078e0a00 */
[----:B------:R-:W-:Y:S01]  /*1920*/  ISETP.GE.AND P2, PT, R15, RZ, PT ;  /* 0x000000ff0f00720c */ /* 0x000fe20003f46270 */
[----:B------:R-:W-:Y:S01]  /*1930*/  IMAD.HI.U32 R9, R4, R11, RZ ;  /* 0x0000000b04097227 */ /* 0x000fe200078e00ff */
[----:B------:R-:W-:-:S03]  /*1940*/  IABS R15, R64 ;  /* 0x00000040000f7213 */ /* 0x000fc60000000000 */
[----:B------:R-:W-:Y:S02]  /*1950*/  IMAD.MOV R8, RZ, RZ, -R8 ;  /* 0x000000ffff087224 */ /* 0x000fe400078e0a08 */
[----:B------:R-:W-:Y:S01]  /*1960*/  @!P0 IMAD.MOV R101, RZ, RZ, -R101 ;  /* 0x000000ffff658224 */ /* 0x000fe200078e0a65 */
[C---:B------:R-:W-:Y:S01]  /*1970*/  ISETP.GT.U32.AND P0, PT, R0.reuse, R63, PT ;  /* 0x0000003f0000720c */ /* 0x040fe20003f04070 */
[----:B------:R-:W-:Y:S01]  /*1980*/  @!P6 IMAD.MOV R45, RZ, RZ, -R45 ;  /* 0x000000ffff2de224 */ /* 0x000fe200078e0a2d */
[C---:B------:R-:W-:Y:S01]  /*1990*/  ISETP.GT.U32.AND P6, PT, R0.reuse, R105, PT ;  /* 0x000000690000720c */ /* 0x040fe20003fc4070 */
[----:B------:R-:W-:Y:S02]  /*19a0*/  IMAD.MOV R9, RZ, RZ, -R9 ;  /* 0x000000ffff097224 */ /* 0x000fe400078e0a09 */
[----:B------:R-:W-:Y:S02]  /*19b0*/  IMAD R39, R0, R8, R39 ;  /* 0x0000000800277224 */ /* 0x000fe400078e0227 */
[----:B------:R-:W-:-:S04]  /*19c0*/  IMAD.HI.U32 R6, R4, R43, RZ ;  /* 0x0000002b04067227 */ /* 0x000fc800078e00ff */
[C---:B------:R-:W-:Y:S01]  /*19d0*/  IMAD R3, R0.reuse, R9, R11 ;  /* 0x0000000900037224 */ /* 0x040fe200078e020b */
[----:B------:R-:W-:Y:S01]  /*19e0*/  IABS R11, R70 ;  /* 0x00000046000b7213 */ /* 0x000fe20000000000 */
[----:B------:R-:W-:Y:S02]  /*19f0*/  IMAD.MOV R6, RZ, RZ, -R6 ;  /* 0x000000ffff067224 */ /* 0x000fe400078e0a06 */
[----:B------:R-:W-:Y:S01]  /*1a00*/  @!P5 IMAD.IADD R41, R41, 0x1, -R0 ;  /* 0x000000012929d824 */ /* 0x000fe200078e0a00 */
[C---:B------:R-:W-:Y:S01]  /*1a10*/  ISETP.GT.U32.AND P5, PT, R0.reuse, R39, PT ;  /* 0x000000270000720c */ /* 0x040fe20003fa4070 */
[C---:B------:R-:W-:Y:S02]  /*1a20*/  IMAD R43, R0.reuse, R6, R43 ;  /* 0x00000006002b7224 */ /* 0x040fe400078e022b */
[----:B------:R-:W-:Y:S01]  /*1a30*/  @!P4 IMAD.MOV R88, RZ, RZ, -R88 ;  /* 0x000000ffff58c224 */ /* 0x000fe200078e0a58 */
[C---:B------:R-:W-:Y:S01]  /*1a40*/  ISETP.GT.U32.AND P4, PT, R0.reuse, R35, PT ;  /* 0x000000230000720c */ /* 0x040fe20003f84070 */
[----:B------:R-:W-:Y:S01]  /*1a50*/  @!P3 IMAD.MOV R47, RZ, RZ, -R47 ;  /* 0x000000ffff2fb224 */ /* 0x000fe200078e0a2f */
[C---:B------:R-:W-:Y:S01]  /*1a60*/  ISETP.GT.U32.AND P3, PT, R0.reuse, R33, PT ;  /* 0x000000210000720c */ /* 0x040fe20003f64070 */
[----:B------:R-:W-:Y:S01]  /*1a70*/  @!P2 IMAD.MOV R91, RZ, RZ, -R91 ;  /* 0x000000ffff5ba224 */ /* 0x000fe200078e0a5b */
[----:B------:R-:W-:Y:S01]  /*1a80*/  ISETP.GT.U32.AND P2, PT, R0, R41, PT ;  /* 0x000000290000720c */ /* 0x000fe20003f44070 */
[C---:B------:R-:W-:Y:S01]  /*1a90*/  IMAD.HI.U32 R7, R4.reuse, R11, RZ ;  /* 0x0000000b04077227 */ /* 0x040fe200078e00ff */
[----:B------:R-:W2:Y:S03]  /*1aa0*/  LDS R6, [UR15] ;  /* 0x0000000fff067984 */ /* 0x000ea60008000800 */
[----:B------:R-:W-:-:S04]  /*1ab0*/  IMAD.HI.U32 R8, R4, R13, RZ ;  /* 0x0000000d04087227 */ /* 0x000fc800078e00ff */
[----:B------:R-:W-:-:S04]  /*1ac0*/  IMAD.HI.U32 R9, R4, R15, RZ ;  /* 0x0000000f04097227 */ /* 0x000fc800078e00ff */
[--C-:B------:R-:W-:Y:S01]  /*1ad0*/  @!P0 IMAD.IADD R63, R63, 0x1, -R0.reuse ;  /* 0x000000013f3f8824 */ /* 0x100fe200078e0a00 */
[C---:B------:R-:W-:Y:S01]  /*1ae0*/  ISETP.GT.U32.AND P0, PT, R0.reuse, R43, PT ;  /* 0x0000002b0000720c */ /* 0x040fe20003f04070 */
[----:B------:R-:W-:Y:S01]  /*1af0*/  @!P6 IMAD.IADD R105, R105, 0x1, -R0 ;  /* 0x000000016969e824 */ /* 0x000fe200078e0a00 */
[----:B------:R-:W-:Y:S01]  /*1b00*/  ISETP.GT.U32.AND P6, PT, R0, R3, PT ;  /* 0x000000030000720c */ /* 0x000fe20003fc4070 */
[----:B------:R-:W-:Y:S02]  /*1b10*/  IMAD.MOV R7, RZ, RZ, -R7 ;  /* 0x000000ffff077224 */ /* 0x000fe400078e0a07 */
[----:B------:R-:W-:Y:S02]  /*1b20*/  IMAD.MOV R8, RZ, RZ, -R8 ;  /* 0x000000ffff087224 */ /* 0x000fe400078e0a08 */
[----:B------:R-:W-:Y:S02]  /*1b30*/  IMAD.MOV R9, RZ, RZ, -R9 ;  /* 0x000000ffff097224 */ /* 0x000fe400078e0a09 */
[----:B------:R-:W-:-:S04]  /*1b40*/  IMAD.HI.U32 R4, R4, R57, RZ ;  /* 0x0000003904047227 */ /* 0x000fc800078e00ff */
[C---:B------:R-:W-:Y:S02]  /*1b50*/  IMAD R42, R0.reuse, R7, R11 ;  /* 0x00000007002a7224 */ /* 0x040fe400078e020b */
[C---:B------:R-:W-:Y:S02]  /*1b60*/  IMAD R56, R0.reuse, R8, R13 ;  /* 0x0000000800387224 */ /* 0x040fe400078e020d */
[C---:B------:R-:W-:Y:S02]  /*1b70*/  IMAD R46, R0.reuse, R9, R15 ;  /* 0x00000009002e7224 */ /* 0x040fe400078e020f */
[----:B------:R-:W-:Y:S02]  /*1b80*/  @!P5 IMAD.IADD R39, R39, 0x1, -R0 ;  /* 0x000000012727d824 */ /* 0x000fe400078e0a00 */
[----:B------:R-:W-:Y:S02]  /*1b90*/  IMAD.MOV R4, RZ, RZ, -R4 ;  /* 0x000000ffff047224 */ /* 0x000fe400078e0a04 */
[--C-:B------:R-:W-:Y:S01]  /*1ba0*/  @!P4 IMAD.IADD R35, R35, 0x1, -R0.reuse ;  /* 0x000000012323c824 */ /* 0x100fe200078e0a00 */
[C---:B------:R-:W-:Y:S01]  /*1bb0*/  ISETP.GT.U32.AND P5, PT, R0.reuse, R39, PT ;  /* 0x000000270000720c */ /* 0x040fe20003fa4070 */
[--C-:B------:R-:W-:Y:S01]  /*1bc0*/  @!P3 IMAD.IADD R33, R33, 0x1, -R0.reuse ;  /* 0x000000012121b824 */ /* 0x100fe200078e0a00 */
[C---:B------:R-:W-:Y:S01]  /*1bd0*/  ISETP.GT.U32.AND P4, PT, R0.reuse, R42, PT ;  /* 0x0000002a0000720c */ /* 0x040fe20003f84070 */
[--C-:B------:R-:W-:Y:S01]  /*1be0*/  @!P2 IMAD.IADD R41, R41, 0x1, -R0.reuse ;  /* 0x000000012929a824 */ /* 0x100fe200078e0a00 */
[C---:B------:R-:W-:Y:S01]  /*1bf0*/  ISETP.GT.U32.AND P3, PT, R0.reuse, R56, PT ;  /* 0x000000380000720c */ /* 0x040fe20003f64070 */
[C---:B------:R-:W-:Y:S01]  /*1c00*/  IMAD R57, R0.reuse, R4, R57 ;  /* 0x0000000400397224 */ /* 0x040fe200078e0239 */
[----:B------:R-:W-:Y:S01]  /*1c10*/  ISETP.GT.U32.AND P2, PT, R0, R46, PT ;  /* 0x0000002e0000720c */ /* 0x000fe20003f44070 */
[--C-:B------:R-:W-:Y:S01]  /*1c20*/  @!P0 IMAD.IADD R43, R43, 0x1, -R0.reuse ;  /* 0x000000012b2b8824 */ /* 0x100fe200078e0a00 */
[----:B------:R-:W-:Y:S01]  /*1c30*/  ISETP.GE.AND P0, PT, R14, RZ, PT ;  /* 0x000000ff0e00720c */ /* 0x000fe20003f06270 */
[--C-:B------:R-:W-:Y:S01]  /*1c40*/  @!P6 IMAD.IADD R3, R3, 0x1, -R0.reuse ;  /* 0x000000010303e824 */ /* 0x100fe200078e0a00 */
[----:B------:R-:W-:Y:S01]  /*1c50*/  ISETP.GT.U32.AND P6, PT, R0, R57, PT ;  /* 0x000000390000720c */ /* 0x000fe20003fc4070 */
[----:B0-----:R-:W-:Y:S01]  /*1c60*/  IMAD R7, R71, R82, RZ ;  /* 0x0000005247077224 */ /* 0x001fe200078e02ff */
[----:B------:R-:W-:Y:S01]  /*1c70*/  SHF.R.U32.HI R4, RZ, 0x5, R73 ;  /* 0x00000005ff047819 */ /* 0x000fe20000011649 */
[--C-:B------:R-:W-:Y:S01]  /*1c80*/  @!P5 IMAD.IADD R39, R39, 0x1, -R0.reuse ;  /* 0x000000012727d824 */ /* 0x100fe200078e0a00 */
[----:B------:R-:W-:Y:S01]  /*1c90*/  ISETP.GE.AND P5, PT, R12, RZ, PT ;  /* 0x000000ff0c00720c */ /* 0x000fe20003fa6270 */
[--C-:B------:R-:W-:Y:S01]  /*1ca0*/  @!P4 IMAD.IADD R42, R42, 0x1, -R0.reuse ;  /* 0x000000012a2ac824 */ /* 0x100fe200078e0a00 */
[----:B------:R-:W-:Y:S01]  /*1cb0*/  ISETP.GE.AND P4, PT, R19, RZ, PT ;  /* 0x000000ff1300720c */ /* 0x000fe20003f86270 */
[--C-:B------:R-:W-:Y:S01]  /*1cc0*/  @!P3 IMAD.IADD R56, R56, 0x1, -R0.reuse ;  /* 0x000000013838b824 */ /* 0x100fe200078e0a00 */
[----:B------:R-:W-:Y:S01]  /*1cd0*/  ISETP.GE.AND P3, PT, R23, RZ, PT ;  /* 0x000000ff1700720c */ /* 0x000fe20003f66270 */
[----:B------:R-:W-:Y:S01]  /*1ce0*/  @!P2 IMAD.IADD R46, R46, 0x1, -R0 ;  /* 0x000000012e2ea824 */ /* 0x000fe200078e0a00 */
[----:B------:R-:W-:Y:S01]  /*1cf0*/  ISETP.GE.AND P2, PT, R25, RZ, PT ;  /* 0x000000ff1900720c */ /* 0x000fe20003f46270 */
[----:B------:R-:W-:Y:S01]  /*1d00*/  @!P0 IMAD.MOV R90, RZ, RZ, -R90 ;  /* 0x000000ffff5a8224 */ /* 0x000fe200078e0a5a */
[C---:B------:R-:W-:Y:S01]  /*1d10*/  ISETP.GT.U32.AND P0, PT, R0.reuse, R43, PT ;  /* 0x0000002b0000720c */ /* 0x040fe20003f04070 */
[----:B------:R-:W-:Y:S01]  /*1d20*/  @!P6 IMAD.IADD R57, R57, 0x1, -R0 ;  /* 0x000000013939e824 */ /* 0x000fe200078e0a00 */
[----:B------:R-:W-:Y:S01]  /*1d30*/  ISETP.GT.U32.AND P6, PT, R0, R3, PT ;  /* 0x000000030000720c */ /* 0x000fe20003fc4070 */
[----:B------:R-:W-:Y:S01]  /*1d40*/  IMAD R19, R82, 0x2, R7 ;  /* 0x0000000252137824 */ /* 0x000fe200078e0207 */
[----:B------:R-:W-:Y:S01]  /*1d50*/  R2UR UR8, R4 ;  /* 0x00000000040872ca */ /* 0x000fe200000e0000 */
[----:B------:R-:W-:Y:S01]  /*1d60*/  @!P5 IMAD.MOV R48, RZ, RZ, -R48 ;  /* 0x000000ffff30d224 */ /* 0x000fe200078e0a30 */
[C---:B------:R-:W-:Y:S01]  /*1d70*/  ISETP.GT.U32.AND P5, PT, R0.reuse, R42, PT ;  /* 0x0000002a0000720c */ /* 0x040fe20003fa4070 */
[----:B------:R-:W-:Y:S01]  /*1d80*/  @!P4 IMAD.MOV R54, RZ, RZ, -R54 ;  /* 0x000000ffff36c224 */ /* 0x000fe200078e0a36 */
[C---:B------:R-:W-:Y:S01]  /*1d90*/  ISETP.GT.U32.AND P4, PT, R0.reuse, R56, PT ;  /* 0x000000380000720c */ /* 0x040fe20003f84070 */
[----:B------:R-:W-:Y:S01]  /*1da0*/  @!P3 IMAD.MOV R94, RZ, RZ, -R94 ;  /* 0x000000ffff5eb224 */ /* 0x000fe200078e0a5e */
[C---:B------:R-:W-:Y:S01]  /*1db0*/  ISETP.GT.U32.AND P3, PT, R0.reuse, R46, PT ;  /* 0x0000002e0000720c */ /* 0x040fe20003f64070 */
[----:B------:R-:W-:Y:S01]  /*1dc0*/  @!P2 IMAD.MOV R55, RZ, RZ, -R55 ;  /* 0x000000ffff37a224 */ /* 0x000fe200078e0a37 */
[----:B------:R-:W-:Y:S01]  /*1dd0*/  ISETP.GT.U32.AND P2, PT, R0, R57, PT ;  /* 0x000000390000720c */ /* 0x000fe20003f44070 */
[--C-:B------:R-:W-:Y:S01]  /*1de0*/  @!P0 IMAD.IADD R43, R43, 0x1, -R0.reuse ;  /* 0x000000012b2b8824 */ /* 0x100fe200078e0a00 */
[----:B------:R-:W-:Y:S01]  /*1df0*/  ISETP.GE.AND P0, PT, R27, RZ, PT ;  /* 0x000000ff1b00720c */ /* 0x000fe20003f06270 */
[--C-:B------:R-:W-:Y:S01]  /*1e00*/  @!P6 IMAD.IADD R3, R3, 0x1, -R0.reuse ;  /* 0x000000010303e824 */ /* 0x100fe200078e0a00 */
[----:B------:R-:W-:Y:S01]  /*1e10*/  ISETP.GE.AND P6, PT, R21, RZ, PT ;  /* 0x000000ff1500720c */ /* 0x000fe20003fc6270 */
[----:B------:R-:W-:Y:S01]  /*1e20*/  USHF.L.U32 UR4, UR8, 0x15, URZ ;  /* 0x0000001508047899 */ /* 0x000fe200080006ff */
[----:B-1----:R-:W-:Y:S01]  /*1e30*/  VIADD R4, R126, 0x1f ;  /* 0x0000001f7e047836 */ /* 0x002fe20000000000 */
[----:B--2---:R-:W-:Y:S01]  /*1e40*/  R2UR UR18, R6 ;  /* 0x00000000061272ca */ /* 0x004fe200000e0000 */
[--C-:B------:R-:W-:Y:S01]  /*1e50*/  @!P5 IMAD.IADD R42, R42, 0x1, -R0.reuse ;  /* 0x000000012a2ad824 */ /* 0x100fe200078e0a00 */
[----:B------:R-:W-:Y:S01]  /*1e60*/  ULOP3.LUT UR4, UR4, 0x600000, URZ, 0xc0, !UPT ;  /* 0x0060000004047892 */ /* 0x000fe2000f8ec0ff */
[--C-:B------:R-:W-:Y:S01]  /*1e70*/  @!P4 IMAD.IADD R56, R56, 0x1, -R0.reuse ;  /* 0x000000013838c824 */ /* 0x100fe200078e0a00 */
[----:B------:R-:W-:Y:S01]  /*1e80*/  ISETP.GE.AND P5, PT, R29, RZ, PT ;  /* 0x000000ff1d00720c */ /* 0x000fe20003fa6270 */
[--C-:B------:R-:W-:Y:S01]  /*1e90*/  @!P3 IMAD.IADD R46, R46, 0x1, -R0.reuse ;  /* 0x000000012e2eb824 */ /* 0x100fe200078e0a00 */
[----:B------:R-:W-:Y:S01]  /*1ea0*/  BAR.SYNC.DEFER_BLOCKING 0x0 ;  /* 0x0000000000007b1d */ /* 0x000fe20000010000 */
[----:B------:R-:W-:Y:S01]  /*1eb0*/  @!P2 IMAD.IADD R57, R57, 0x1, -R0 ;  /* 0x000000013939a824 */ /* 0x000fe200078e0a00 */
[----:B------:R-:W-:Y:S01]  /*1ec0*/  LOP3.LUT R0, R73, 0x7f, RZ, 0xc0, !PT ;  /* 0x0000007f49007812 */ /* 0x000fe200078ec0ff */
[----:B----4-:R-:W-:Y:S01]  /*1ed0*/  IMAD R5, R5, UR6, RZ ;  /* 0x0000000605057c24 */ /* 0x010fe2000f8e02ff */
[----:B------:R-:W-:Y:S01]  /*1ee0*/  ISETP.GE.AND P4, PT, R30, RZ, PT ;  /* 0x000000ff1e00720c */ /* 0x000fe20003f86270 */
[----:B------:R-:W-:Y:S01]  /*1ef0*/  @!P0 IMAD.MOV R58, RZ, RZ, -R58 ;  /* 0x000000ffff3a8224 */ /* 0x000fe200078e0a3a */
[----:B------:R-:W-:Y:S01]  /*1f00*/  ISETP.GE.AND P3, PT, R31, RZ, PT ;  /* 0x000000ff1f00720c */ /* 0x000fe20003f66270 */
[----:B------:R-:W-:Y:S01]  /*1f10*/  @!P6 IMAD.MOV R111, RZ, RZ, -R111 ;  /* 0x000000ffff6fe224 */ /* 0x000fe200078e0a6f */
[----:B------:R-:W-:Y:S01]  /*1f20*/  ISETP.NE.U32.AND P2, PT, R0, RZ, PT ;  /* 0x000000ff0000720c */ /* 0x000fe20003f45070 */
[----:B------:R-:W-:Y:S01]  /*1f30*/  IMAD R37, R82, 0x2, R19 ;  /* 0x0000000252257824 */ /* 0x000fe200078e0213 */
[----:B------:R-:W-:Y:S01]  /*1f40*/  ISETP.GT.AND P0, PT, R4, 0x1f, PT ;  /* 0x0000001f0400780c */ /* 0x000fe20003f04270 */
[----:B------:R-:W-:-:S12]  /*1f50*/  @P1 BRA `(.L_x_5) ;  /* 0x0000000000181947 */ /* 0x000fd80003800000 */
[----:B------:R-:W-:Y:S01]  /*1f60*/  ELECT P6, URZ, PT ;  /* 0x0000000000ff782f */ /* 0x000fe200038c0000 */
[----:B------:R-:W-:Y:S01]  /*1f70*/  IMAD.MOV.U32 R6, RZ, RZ, 0x1 ;  /* 0x00000001ff067424 */ /* 0x000fe200078e00ff */
[----:B------:R-:W-:Y:S01]  /*1f80*/  UMOV UR6, 0x40 ;  /* 0x0000004000067882 */ /* 0x000fe20000000000 */
[----:B------:R-:W-:Y:S01]  /*1f90*/  UVIRTCOUNT.DEALLOC.SMPOOL 0x80 ;  /* 0x000000800000784c */ /* 0x000fe20000000000 */
[----:B------:R-:W-:-:S09]  /*1fa0*/  ULEA UR6, UR5, UR6, 0x18 ;  /* 0x0000000605067291 */ /* 0x000fd2000f8ec0ff */
[----:B------:R0:W-:Y:S03]  /*1fb0*/  @P6 STS.U8 [UR6], R6 ;  /* 0x00000006ff006988 */ /* 0x0001e60008000006 */
.L_x_5:
[----:B------:R-:W-:Y:S01]  /*1fc0*/  UIADD3 UR12, UPT, UPT, UR18, UR4, URZ ;  /* 0x00000004120c7290 */ /* 0x000fe2000fffe0ff */
[----:B------:R-:W-:Y:S01]  /*1fd0*/  @!P5 IMAD.MOV R109, RZ, RZ, -R109 ;  /* 0x000000ffff6dd224 */ /* 0x000fe200078e0a6d */
[----:B------:R-:W-:Y:S01]  /*1fe0*/  VOTEU.ALL UP0, P2 ;  /* 0x0000000000ff7886 */ /* 0x000fe20001000000 */
[----:B------:R-:W-:Y:S01]  /*1ff0*/  UMOV UR13, UR10 ;  /* 0x0000000a000d7c82 */ /* 0x000fe20008000000 */
[----:B------:R-:W-:Y:S01]  /*2000*/  VOTEU.ALL UP1, P2 ;  /* 0x0000000000ff7886 */ /* 0x000fe20001020000 */
[----:B------:R-:W-:Y:S01]  /*2010*/  IADD3 R50, P5, PT, R5, UR20, RZ ;  /* 0x0000001405327c10 */ /* 0x000fe2000ffbe0ff */
[----:B------:R-:W-:Y:S01]  /*2020*/  IMAD R49, R82, 0x2, R37 ;  /* 0x0000000252317824 */ /* 0x000fe200078e0225 */
[----:B------:R-:W-:-:S04]  /*2030*/  @!UP0 UIADD3 UR4, UPT, UPT, -UR7, 0x100000, URZ ;  /* 0x0010000007048890 */ /* 0x000fc8000fffe1ff */
[----:B------:R-:W-:Y:S02]  /*2040*/  @!UP0 USHF.L.U32 UR5, UR4, 0xb, URZ ;  /* 0x0000000b04058899 */ /* 0x000fe400080006ff */
[----:B------:R-:W-:Y:S01]  /*2050*/  @!UP0 USHF.L.U32 UR4, UR4, 0x1, URZ ;  /* 0x0000000104048899 */ /* 0x000fe200080006ff */
[----:B------:R-:W-:Y:S01]  /*2060*/  ISETP.LT.AND P6, PT, R71, R126, P0 ;  /* 0x0000007e4700720c */ /* 0x000fe200007c1270 */
[----:B------:R-:W-:Y:S01]  /*2070*/  STTM.16dp32bit_t0_t15.x64 tmem[UR12], RZ ;  /* 0x000000ff000079ed */ /* 0x000fe20008b0000c */
[----:B------:R-:W-:Y:S01]  /*2080*/  STTM.16dp32bit_t16_t31.x64 tmem[UR12+0x40], RZ ;  /* 0x000040ff000079ed */ /* 0x000fe20008b2000c */
[----:B------:R-:W1:Y:S02]  /*2090*/  FENCE.VIEW.ASYNC.T ;  /* 0x00000000000073c6 */ /* 0x000e640000000200 */
[----:B-1----:R-:W-:Y:S01]  /*20a0*/  BAR.SYNC.DEFER_BLOCKING 0x0 ;  /* 0x0000000000007b1d */ /* 0x002fe20000010000 */
[----:B------:R-:W-:Y:S01]  /*20b0*/  LEA.HI.X.SX32 R52, R5, UR21, 0x1, P5 ;  /* 0x0000001505347c11 */ /* 0x000fe2000a8f0eff */
[----:B------:R-:W-:Y:S01]  /*20c0*/  IMAD R9, R82, 0x2, R49 ;  /* 0x0000000252097824 */ /* 0x000fe200078e0231 */
[----:B0-----:R-:W-:-:S02]  /*20d0*/  IADD3 R6, P5, PT, R7, R50, RZ ;  /* 0x0000003207067210 */ /* 0x001fc40007fbe0ff */
[----:B------:R-:W-:Y:S01]  /*20e0*/  LOP3.LUT R5, R71, 0x8, RZ, 0xfc, !PT ;  /* 0x0000000847057812 */ /* 0x000fe200078efcff */
[----:B------:R-:W-:Y:S01]  /*20f0*/  IMAD R23, R82, 0x2, R9 ;  /* 0x0000000252177824 */ /* 0x000fe200078e0209 */
[----:B------:R-:W-:Y:S02]  /*2100*/  LEA.HI.X.SX32 R7, R7, R52, 0x1, P5 ;  /* 0x0000003407077211 */ /* 0x000fe400028f0eff */
[----:B------:R-:W-:Y:S01]  /*2110*/  PRMT R140, RZ, 0x7610, R140 ;  /* 0x00007610ff8c7816 */ /* 0x000fe2000000008c */
[----:B------:R-:W-:Y:S01]  /*2120*/  @!P4 IMAD.MOV R59, RZ, RZ, -R59 ;  /* 0x000000ffff3bc224 */ /* 0x000fe200078e0a3b */
[----:B------:R-:W-:Y:S01]  /*2130*/  ISETP.LT.AND P5, PT, R5, R126, P0 ;  /* 0x0000007e0500720c */ /* 0x000fe200007a1270 */
[----:B------:R-:W-:Y:S01]  /*2140*/  @!P3 IMAD.MOV R102, RZ, RZ, -R102 ;  /* 0x000000ffff66b224 */ /* 0x000fe200078e0a66 */
[----:B------:R-:W-:Y:S02]  /*2150*/  LOP3.LUT R11, R71, 0x18, RZ, 0xfc, !PT ;  /* 0x00000018470b7812 */ /* 0x000fe400078efcff */
[----:B------:R-:W-:-:S02]  /*2160*/  PRMT R142, RZ, 0x7610, R142 ;  /* 0x00007610ff8e7816 */ /* 0x000fc4000000008e */
[----:B------:R-:W-:Y:S02]  /*2170*/  LOP3.LUT R15, R71, 0x2, RZ, 0xfc, !PT ;  /* 0x00000002470f7812 */ /* 0x000fe400078efcff */
[----:B------:R-:W-:Y:S02]  /*2180*/  PRMT R144, RZ, 0x7610, R144 ;  /* 0x00007610ff907816 */ /* 0x000fe40000000090 */
[----:B------:R-:W-:Y:S02]  /*2190*/  PRMT R122, RZ, 0x7610, R122 ;  /* 0x00007610ff7a7816 */ /* 0x000fe4000000007a */
[----:B------:R-:W-:Y:S01]  /*21a0*/  PRMT R148, RZ, 0x7610, R148 ;  /* 0x00007610ff947816 */ /* 0x000fe20000000094 */
[----:B------:R-:W0:Y:S02]  /*21b0*/  FENCE.VIEW.ASYNC.S ;  /* 0x00000000000073c6 */ /* 0x000e240000000000 */
[----:B0-----:R0:W1:Y:S02]  /*21c0*/  @!UP1 SYNCS.EXCH.64 URZ, [UR13], UR4 ;  /* 0x000000040dff95b2 */ /* 0x0010640008000100 */
[----:B-1----:R-:W-:Y:S01]  /*21d0*/  BAR.SYNC.DEFER_BLOCKING 0x0 ;  /* 0x0000000000007b1d */ /* 0x002fe20000010000 */
[----:B------:R-:W-:-:S04]  /*21e0*/  IMAD R67, R82, 0x2, R23 ;  /* 0x0000000252437824 */ /* 0x000fc800078e0217 */
[----:B------:R-:W-:Y:S01]  /*21f0*/  IMAD R13, R82, 0x4, R67 ;  /* 0x00000004520d7824 */ /* 0x000fe200078e0243 */
[----:B------:R-:W-:Y:S02]  /*2200*/  ISETP.GE.AND P4, PT, R24, RZ, PT ;  /* 0x000000ff1800720c */ /* 0x000fe40003f86270 */
[----:B------:R-:W-:Y:S01]  /*2210*/  LOP3.LUT R21, R71, 0x12, RZ, 0xfc, !PT ;  /* 0x0000001247157812 */ /* 0x000fe200078efcff */
[C---:B------:R-:W-:Y:S01]  /*2220*/  IMAD R27, R82.reuse, 0x2, R13 ;  /* 0x00000002521b7824 */ /* 0x040fe200078e020d */
[----:B------:R-:W-:Y:S02]  /*2230*/  PRMT R152, RZ, 0x7610, R152 ;  /* 0x00007610ff987816 */ /* 0x000fe40000000098 */
[----:B------:R-:W-:Y:S01]  /*2240*/  PRMT R160, RZ, 0x7610, R160 ;  /* 0x00007610ffa07816 */ /* 0x000fe200000000a0 */
[----:B------:R-:W-:Y:S02]  /*2250*/  IMAD R69, R82, 0x2, R27 ;  /* 0x0000000252457824 */ /* 0x000fe400078e021b */
[----:B------:R-:W-:-:S02]  /*2260*/  IMAD.MOV.U32 R75, RZ, RZ, R33 ;  /* 0x000000ffff4b7224 */ /* 0x000fc400078e0021 */
[----:B------:R-:W-:Y:S01]  /*2270*/  IMAD.MOV.U32 R65, RZ, RZ, R35 ;  /* 0x000000ffff417224 */ /* 0x000fe200078e0023 */
[----:B------:R-:W-:Y:S01]  /*2280*/  PRMT R123, RZ, 0x7610, R123 ;  /* 0x00007610ff7b7816 */ /* 0x000fe2000000007b */
[----:B------:R-:W-:Y:S01]  /*2290*/  IMAD.MOV.U32 R107, RZ, RZ, R41 ;  /* 0x000000ffff6b7224 */ /* 0x000fe200078e0029 */
[----:B------:R-:W-:Y:S02]  /*22a0*/  PRMT R158, RZ, 0x7610, R158 ;  /* 0x00007610ff9e7816 */ /* 0x000fe4000000009e */
[----:B------:R-:W-:Y:S01]  /*22b0*/  PRMT R156, RZ, 0x7610, R156 ;  /* 0x00007610ff9c7816 */ /* 0x000fe2000000009c */
[----:B------:R-:W-:Y:S01]  /*22c0*/  IMAD.MOV.U32 R77, RZ, RZ, R39 ;  /* 0x000000ffff4d7224 */ /* 0x000fe200078e0027 */
[----:B------:R-:W2:Y:S01]  /*22d0*/  @P6 LDG.E.U8 R120, desc[UR16][R6.64] ;  /* 0x0000001006786981 */ /* 0x000ea2000c1e1100 */
[C---:B------:R-:W-:Y:S02]  /*22e0*/  IADD3 R8, P6, PT, R9.reuse, R50, RZ ;  /* 0x0000003209087210 */ /* 0x040fe40007fde0ff */
[----:B------:R-:W-:Y:S01]  /*22f0*/  PRMT R154, RZ, 0x7610, R154 ;  /* 0x00007610ff9a7816 */ /* 0x000fe2000000009a */
[----:B------:R-:W-:Y:S01]  /*2300*/  IMAD.MOV.U32 R81, RZ, RZ, R43 ;  /* 0x000000ffff517224 */ /* 0x000fe200078e002b */
[----:B------:R-:W-:Y:S01]  /*2310*/  LEA.HI.X.SX32 R9, R9, R52, 0x1, P6 ;  /* 0x0000003409097211 */ /* 0x000fe200030f0eff */
[----:B------:R-:W-:Y:S01]  /*2320*/  IMAD.MOV.U32 R85, RZ, RZ, R42 ;  /* 0x000000ffff557224 */ /* 0x000fe200078e002a */
[----:B------:R-:W-:Y:S01]  /*2330*/  ISETP.GE.AND P6, PT, R10, RZ, PT ;  /* 0x000000ff0a00720c */ /* 0x000fe20003fc6270 */
[----:B------:R-:W1:Y:S01]  /*2340*/  LDCU UR6, c[0x0][0x3b0] ;  /* 0x00007600ff0677ac */ /* 0x000e620008000800 */
[----:B------:R-:W-:Y:S01]  /*2350*/  LOP3.LUT R10, R71, 0x10, RZ, 0xfc, !PT ;  /* 0x00000010470a7812 */ /* 0x000fe200078efcff */
[----:B------:R-:W3:Y:S01]  /*2360*/  @P5 LDG.E.U8 R140, desc[UR16][R8.64] ;  /* 0x00000010088c5981 */ /* 0x000ee2000c1e1100 */
[C---:B------:R-:W-:Y:S01]  /*2370*/  IADD3 R12, P5, PT, R13.reuse, R50, RZ ;  /* 0x000000320d0c7210 */ /* 0x040fe20007fbe0ff */
[----:B------:R-:W-:Y:S01]  /*2380*/  IMAD R51, R82, 0x2, R69 ;  /* 0x0000000252337824 */ /* 0x000fe200078e0245 */
[----:B------:R-:W-:Y:S01]  /*2390*/  ISETP.LT.AND P3, PT, R10, R126, P0 ;  /* 0x0000007e0a00720c */ /* 0x000fe20000761270 */
[----:B------:R-:W-:Y:S01]  /*23a0*/  @!P4 IMAD.MOV R103, RZ, RZ, -R103 ;  /* 0x000000ffff67c224 */ /* 0x000fe200078e0a67 */
[----:B------:R-:W-:Y:S01]  /*23b0*/  LEA.HI.X.SX32 R13, R13, R52, 0x1, P5 ;  /* 0x000000340d0d7211 */ /* 0x000fe200028f0eff */
[----:B------:R-:W-:Y:S01]  /*23c0*/  IMAD R29, R82, 0x2, R51 ;  /* 0x00000002521d7824 */ /* 0x000fe200078e0233 */
[----:B------:R-:W-:-:S02]  /*23d0*/  ISETP.LT.AND P5, PT, R11, R126, P0 ;  /* 0x0000007e0b00720c */ /* 0x000fc400007a1270 */
[----:B------:R-:W-:Y:S01]  /*23e0*/  ISETP.GE.AND P4, PT, R17, RZ, PT ;  /* 0x000000ff1100720c */ /* 0x000fe20003f86270 */
[----:B------:R-:W-:Y:S01]  /*23f0*/  @!P6 IMAD.MOV R60, RZ, RZ, -R60 ;  /* 0x000000ffff3ce224 */ /* 0x000fe200078e0a3c */
[----:B------:R-:W-:-:S05]  /*2400*/  IADD3 R14, P6, PT, R29, R50, RZ ;  /* 0x000000321d0e7210 */ /* 0x000fca0007fde0ff */
[----:B------:R-:W4:Y:S01]  /*2410*/  @P3 LDG.E.U8 R142, desc[UR16][R12.64] ;  /* 0x000000100c8e3981 */ /* 0x000f22000c1e1100 */
[----:B------:R-:W-:Y:S02]  /*2420*/  ISETP.GE.AND P3, PT, R16, RZ, PT ;  /* 0x000000ff1000720c */ /* 0x000fe40003f66270 */
[----:B------:R-:W-:Y:S01]  /*2430*/  LEA.HI.X.SX32 R17, R29, R52, 0x1, P6 ;  /* 0x000000341d117211 */ /* 0x000fe200030f0eff */
[----:B------:R-:W-:Y:S01]  /*2440*/  @P5 IMAD.MOV.U32 R16, RZ, RZ, R14 ;  /* 0x000000ffff105224 */ /* 0x000fe200078e000e */
[----:B------:R-:W-:Y:S01]  /*2450*/  ISETP.LT.AND P6, PT, R15, R126, P0 ;  /* 0x0000007e0f00720c */ /* 0x000fe200007c1270 */
[----:B------:R-:W-:-:S03]  /*2460*/  @!P4 IMAD.MOV R61, RZ, RZ, -R61 ;  /* 0x000000ffff3dc224 */ /* 0x000fc600078e0a3d */
[----:B------:R5:W2:Y:S01]  /*2470*/  @P5 LDG.E.U8 R144, desc[UR16][R16.64] ;  /* 0x0000001010905981 */ /* 0x000aa2000c1e1100 */
[----:B------:R-:W-:Y:S02]  /*2480*/  ISETP.GE.AND P4, PT, R18, RZ, PT ;  /* 0x000000ff1200720c */ /* 0x000fe40003f86270 */
[----:B------:R-:W-:Y:S02]  /*2490*/  LOP3.LUT R18, R71, 0xa, RZ, 0xfc, !PT ;  /* 0x0000000a47127812 */ /* 0x000fe400078efcff */
[----:B------:R-:W-:Y:S01]  /*24a0*/  @!P3 IMAD.MOV R104, RZ, RZ, -R104 ;  /* 0x000000ffff68b224 */ /* 0x000fe200078e0a68 */
[----:B------:R-:W-:Y:S02]  /*24b0*/  ISETP.GE.AND P3, PT, R20, RZ, PT ;  /* 0x000000ff1400720c */ /* 0x000fe40003f66270 */
[----:B-----5:R-:W-:-:S04]  /*24c0*/  IADD3 R16, P5, PT, R19, R50, RZ ;  /* 0x0000003213107210 */ /* 0x020fc80007fbe0ff */
[----:B------:R-:W-:Y:S01]  /*24d0*/  LEA.HI.X.SX32 R19, R19, R52, 0x1, P5 ;  /* 0x0000003413137211 */ /* 0x000fe200028f0eff */
[----:B------:R-:W-:Y:S01]  /*24e0*/  @P6 IMAD.MOV.U32 R24, RZ, RZ, R16 ;  /* 0x000000ffff186224 */ /* 0x000fe200078e0010 */
[----:B------:R-:W-:-:S03]  /*24f0*/  ISETP.LT.AND P5, PT, R18, R126, P0 ;  /* 0x0000007e1200720c */ /* 0x000fc600007a1270 */
[----:B------:R-:W-:-:S05]  /*2500*/  @P6 IMAD.MOV.U32 R25, RZ, RZ, R19 ;  /* 0x000000ffff196224 */ /* 0x000fca00078e0013 */
[----:B------:R5:W2:Y:S01]  /*2510*/  @P6 LDG.E.U8 R122, desc[UR16][R24.64] ;  /* 0x00000010187a6981 */ /* 0x000aa2000c1e1100 */
[----:B------:R-:W-:Y:S01]  /*2520*/  IADD3 R20, P6, PT, R23, R50, RZ ;  /* 0x0000003217147210 */ /* 0x000fe20007fde0ff */
[----:B------:R-:W-:Y:S01]  /*2530*/  @!P4 IMAD.MOV R62, RZ, RZ, -R62 ;  /* 0x000000ffff3ec224 */ /* 0x000fe200078e0a3e */
[----:B------:R-:W-:Y:S02]  /*2540*/  ISETP.LT.AND P4, PT, R21, R126, P0 ;  /* 0x0000007e1500720c */ /* 0x000fe40000781270 */
[----:B------:R-:W-:Y:S02]  /*2550*/  LEA.HI.X.SX32 R23, R23, R52, 0x1, P6 ;  /* 0x0000003417177211 */ /* 0x000fe400030f0eff */
[----:B------:R-:W-:Y:S01]  /*2560*/  ISETP.GE.AND P6, PT, R22, RZ, PT ;  /* 0x000000ff1600720c */ /* 0x000fe20003fc6270 */
[----:B------:R-:W-:Y:S02]  /*2570*/  @P5 IMAD.MOV.U32 R22, RZ, RZ, R20 ;  /* 0x000000ffff165224 */ /* 0x000fe400078e0014 */
[----:B------:R-:W-:Y:S01]  /*2580*/  @!P3 IMAD.MOV R105, RZ, RZ, -R105 ;  /* 0x000000ffff69b224 */ /* 0x000fe200078e0a69 */
[----:B-----5:R-:W-:-:S02]  /*2590*/  LOP3.LUT R24, R71, 0x1a, RZ, 0xfc, !PT ;  /* 0x0000001a47187812 */ /* 0x020fc400078efcff */
[----:B------:R5:W2:Y:S01]  /*25a0*/  @P5 LDG.E.U8 R148, desc[UR16][R22.64] ;  /* 0x0000001016945981 */ /* 0x000aa2000c1e1100 */
[----:B------:R-:W-:Y:S01]  /*25b0*/  IMAD R79, R82, 0x2, R29 ;  /* 0x00000002524f7824 */ /* 0x000fe200078e021d */
[----:B------:R-:W-:-:S05]  /*25c0*/  ISETP.GE.AND P5, PT, R26, RZ, PT ;  /* 0x000000ff1a00720c */ /* 0x000fca0003fa6270 */
[----:B------:R-:W-:Y:S01]  /*25d0*/  @!P6 IMAD.MOV R63, RZ, RZ, -R63 ;  /* 0x000000ffff3fe224 */ /* 0x000fe200078e0a3f */
[-C--:B------:R-:W-:Y:S02]  /*25e0*/  IADD3 R26, P6, PT, R79, R50.reuse, RZ ;  /* 0x000000324f1a7210 */ /* 0x080fe40007fde0ff */
[----:B-----5:R-:W-:-:S04]  /*25f0*/  IADD3 R22, P3, PT, R27, R50, RZ ;  /* 0x000000321b167210 */ /* 0x020fc80007f7e0ff */
[----:B------:R-:W-:Y:S01]  /*2600*/  LEA.HI.X.SX32 R25, R27, R52, 0x1, P3 ;  /* 0x000000341b197211 */ /* 0x000fe200018f0eff */
[----:B------:R-:W-:Y:S01]  /*2610*/  @P4 IMAD.MOV.U32 R30, RZ, RZ, R22 ;  /* 0x000000ffff1e4224 */ /* 0x000fe200078e0016 */
[----:B------:R-:W-:-:S03]  /*2620*/  ISETP.LT.AND P3, PT, R24, R126, P0 ;  /* 0x0000007e1800720c */ /* 0x000fc60000761270 */
[----:B------:R-:W-:Y:S01]  /*2630*/  @P4 IMAD.MOV.U32 R31, RZ, RZ, R25 ;  /* 0x000000ffff1f4224 */ /* 0x000fe200078e0019 */
[----:B------:R-:W-:-:S04]  /*2640*/  LEA.HI.X.SX32 R29, R79, R52, 0x1, P6 ;  /* 0x000000344f1d7211 */ /* 0x000fc800030f0eff */
[----:B------:R5:W2:Y:S01]  /*2650*/  @P4 LDG.E.U8 R152, desc[UR16][R30.64] ;  /* 0x000000101e984981 */ /* 0x000aa2000c1e1100 */
[----:B------:R-:W-:Y:S02]  /*2660*/  ISETP.GE.AND P4, PT, R28, RZ, PT ;  /* 0x000000ff1c00720c */ /* 0x000fe40003f86270 */
[----:B------:R-:W-:Y:S02]  /*2670*/  LOP3.LUT R27, R71, 0x4, RZ, 0xfc, !PT ;  /* 0x00000004471b7812 */ /* 0x000fe400078efcff */
[----:B------:R-:W-:Y:S02]  /*2680*/  @P3 IMAD.MOV.U32 R28, RZ, RZ, R26 ;  /* 0x000000ffff1c3224 */ /* 0x000fe400078e001a */
[----:B------:R-:W-:-:S03]  /*2690*/  ISETP.LT.AND P6, PT, R27, R126, P0 ;  /* 0x0000007e1b00720c */ /* 0x000fc600007c1270 */
[----:B------:R0:W2:Y:S01]  /*26a0*/  @P3 LDG.E.U8 R160, desc[UR16][R28.64] ;  /* 0x000000101ca03981 */ /* 0x0000a2000c1e1100 */
[----:B-----5:R-:W-:Y:S01]  /*26b0*/  LOP3.LUT R30, R71, 0xc, RZ, 0xfc, !PT ;  /* 0x0000000c471e7812 */ /* 0x020fe200078efcff */
[----:B------:R-:W-:Y:S02]  /*26c0*/  @!P5 IMAD.MOV R65, RZ, RZ, -R65 ;  /* 0x000000ffff41d224 */ /* 0x000fe400078e0a41 */
[----:B------:R-:W-:Y:S01]  /*26d0*/  @!P4 IMAD.MOV R75, RZ, RZ, -R75 ;  /* 0x000000ffff4bc224 */ /* 0x000fe200078e0a4b */
[----:B------:R-:W-:Y:S02]  /*26e0*/  ISETP.GE.AND P4, PT, R32, RZ, PT ;  /* 0x000000ff2000720c */ /* 0x000fe40003f86270 */
[-C--:B------:R-:W-:Y:S02]  /*26f0*/  IADD3 R32, P5, PT, R67, R50.reuse, RZ ;  /* 0x0000003243207210 */ /* 0x080fe40007fbe0ff */
[----:B0-----:R-:W-:-:S04]  /*2700*/  IADD3 R28, P3, PT, R37, R50, RZ ;  /* 0x00000032251c7210 */ /* 0x001fc80007f7e0ff */
[----:B------:R-:W-:Y:S01]  /*2710*/  LEA.HI.X.SX32 R31, R37, R52, 0x1, P3 ;  /* 0x00000034251f7211 */ /* 0x000fe200018f0eff */
[----:B------:R-:W-:Y:S01]  /*2720*/  @P6 IMAD.MOV.U32 R36, RZ, RZ, R28 ;  /* 0x000000ffff246224 */ /* 0x000fe200078e001c */
[----:B------:R-:W-:Y:S02]  /*2730*/  ISETP.LT.AND P3, PT, R30, R126, P0 ;  /* 0x0000007e1e00720c */ /* 0x000fe40000761270 */
[----:B------:R-:W-:Y:S01]  /*2740*/  LOP3.LUT R33, R71, 0x14, RZ, 0xfc, !PT ;  /* 0x0000001447217812 */ /* 0x000fe200078efcff */
[----:B------:R-:W-:Y:S01]  /*2750*/  @P6 IMAD.MOV.U32 R37, RZ, RZ, R31 ;  /* 0x000000ffff256224 */ /* 0x000fe200078e001f */
[----:B------:R-:W-:Y:S02]  /*2760*/  LEA.HI.X.SX32 R35, R67, R52, 0x1, P5 ;  /* 0x0000003443237211 */ /* 0x000fe400028f0eff */
[----:B------:R-:W-:Y:S01]  /*2770*/  ISETP.LT.AND P5, PT, R33, R126, P0 ;  /* 0x0000007e2100720c */ /* 0x000fe200007a1270 */
[----:B------:R-:W-:Y:S01]  /*2780*/  @!P4 IMAD.MOV R107, RZ, RZ, -R107 ;  /* 0x000000ffff6bc224 */ /* 0x000fe200078e0a6b */
[----:B------:R0:W5:Y:S01]  /*2790*/  @P6 LDG.E.U8 R123, desc[UR16][R36.64] ;  /* 0x00000010247b6981 */ /* 0x000162000c1e1100 */
[----:B------:R-:W-:-:S02]  /*27a0*/  ISETP.GE.AND P6, PT, R34, RZ, PT ;  /* 0x000000ff2200720c */ /* 0x000fc40003fc6270 */
[----:B------:R-:W-:Y:S02]  /*27b0*/  LOP3.LUT R34, R71, 0x1c, RZ, 0xfc, !PT ;  /* 0x0000001c47227812 */ /* 0x000fe400078efcff */
[----:B------:R-:W-:Y:S02]  /*27c0*/  @P3 IMAD.MOV.U32 R40, RZ, RZ, R32 ;  /* 0x000000ffff283224 */ /* 0x000fe400078e0020 */
[----:B------:R-:W-:Y:S01]  /*27d0*/  @P3 IMAD.MOV.U32 R41, RZ, RZ, R35 ;  /* 0x000000ffff293224 */ /* 0x000fe200078e0023 */
[----:B0-----:R-:W-:-:S04]  /*27e0*/  IADD3 R36, P4, PT, R69, R50, RZ ;  /* 0x0000003245247210 */ /* 0x001fc80007f9e0ff */
[----:B------:R0:W2:Y:S01]  /*27f0*/  @P3 LDG.E.U8 R158, desc[UR16][R40.64] ;  /* 0x00000010289e3981 */ /* 0x0000a2000c1e1100 */
[----:B------:R-:W-:Y:S01]  /*2800*/  IMAD R39, R82, 0x2, R79 ;  /* 0x0000000252277824 */ /* 0x000fe200078e024f */
[----:B------:R-:W-:Y:S01]  /*2810*/  LEA.HI.X.SX32 R37, R69, R52, 0x1, P4 ;  /* 0x0000003445257211 */ /* 0x000fe200020f0eff */
[----:B------:R-:W-:Y:S01]  /*2820*/  @!P6 IMAD.MOV R77, RZ, RZ, -R77 ;  /* 0x000000ffff4de224 */ /* 0x000fe200078e0a4d */
[----:B------:R-:W-:Y:S02]  /*2830*/  ISETP.LT.AND P3, PT, R34, R126, P0 ;  /* 0x0000007e2200720c */ /* 0x000fe40000761270 */
[----:B------:R-:W-:Y:S01]  /*2840*/  ISETP.GE.AND P4, PT, R38, RZ, PT ;  /* 0x000000ff2600720c */ /* 0x000fe20003f86270 */
[----:B------:R-:W2:Y:S01]  /*2850*/  @P5 LDG.E.U8 R156, desc[UR16][R36.64] ;  /* 0x00000010249c5981 */ /* 0x000ea2000c1e1100 */
[----:B------:R-:W-:Y:S02]  /*2860*/  IADD3 R38, P6, PT, R39, R50, RZ ;  /* 0x0000003227267210 */ /* 0x000fe40007fde0ff */
[----:B------:R-:W-:-:S02]  /*2870*/  ISETP.GE.AND P5, PT, R72, RZ, PT ;  /* 0x000000ff4800720c */ /* 0x000fc40003fa6270 */
[----:B------:R-:W-:Y:S02]  /*2880*/  LEA.HI.X.SX32 R39, R39, R52, 0x1, P6 ;  /* 0x0000003427277211 */ /* 0x000fe400030f0eff */
[----:B------:R-:W-:Y:S02]  /*2890*/  LEA.HI R69, R73, 0xe, RZ, 0x1a ;  /* 0x0000000e49457811 */ /* 0x000fe400078fd0ff */
[----:B------:R-:W-:Y:S01]  /*28a0*/  ISETP.GE.AND P6, PT, R70, RZ, PT ;  /* 0x000000ff4600720c */ /* 0x000fe20003fc6270 */
[----:B------:R-:W-:Y:S01]  /*28b0*/  IMAD.MOV.U32 R79, RZ, RZ, R3 ;  /* 0x000000ffff4f7224 */ /* 0x000fe200078e0003 */
[----:B------:R-:W2:Y:S01]  /*28c0*/  @P3 LDG.E.U8 R154, desc[UR16][R38.64] ;  /* 0x00000010269a3981 */ /* 0x000ea2000c1e1100 */
[----:B0-----:R-:W-:Y:S01]  /*28d0*/  IMAD R41, R69, R82, RZ ;  /* 0x0000005245297224 */ /* 0x001fe200078e02ff */
[----:B------:R-:W-:Y:S02]  /*28e0*/  LEA.HI R3, R73, 0x1e, RZ, 0x1a ;  /* 0x0000001e49037811 */ /* 0x000fe400078fd0ff */
[----:B------:R-:W-:Y:S01]  /*28f0*/  ISETP.LT.AND P3, PT, R69, R126, P0 ;  /* 0x0000007e4500720c */ /* 0x000fe20000761270 */
[----:B------:R-:W-:Y:S01]  /*2900*/  @!P5 IMAD.MOV R81, RZ, RZ, -R81 ;  /* 0x000000ffff51d224 */ /* 0x000fe200078e0a51 */
[----:B------:R-:W-:Y:S01]  /*2910*/  IADD3 R40, P5, PT, R41, R50, RZ ;  /* 0x0000003229287210 */ /* 0x000fe20007fbe0ff */
[----:B------:R-:W-:Y:S01]  /*2920*/  IMAD R43, R3, R82, RZ ;  /* 0x00000052032b7224 */ /* 0x000fe200078e02ff */
[----:B------:R-:W-:Y:S01]  /*2930*/  PRMT R150, RZ, 0x7610, R150 ;  /* 0x00007610ff967816 */ /* 0x000fe20000000096 */
[----:B------:R-:W-:Y:S01]  /*2940*/  @!P4 IMAD.MOV R79, RZ, RZ, -R79 ;  /* 0x000000ffff4fc224 */ /* 0x000fe200078e0a4f */
[----:B------:R-:W-:Y:S01]  /*2950*/  LEA.HI.X.SX32 R41, R41, R52, 0x1, P5 ;  /* 0x0000003429297211 */ /* 0x000fe200028f0eff */
[----:B------:R-:W-:Y:S01]  /*2960*/  @!P6 IMAD.MOV R85, RZ, RZ, -R85 ;  /* 0x000000ffff55e224 */ /* 0x000fe200078e0a55 */
[----:B------:R-:W-:-:S02]  /*2970*/  IADD3 R42, P6, PT, R43, R50, RZ ;  /* 0x000000322b2a7210 */ /* 0x000fc40007fde0ff */
[----:B------:R-:W-:Y:S02]  /*2980*/  ISETP.LT.AND P4, PT, R3, R126, P0 ;  /* 0x0000007e0300720c */ /* 0x000fe40000781270 */
[----:B------:R-:W-:Y:S01]  /*2990*/  LEA.HI.X.SX32 R43, R43, R52, 0x1, P6 ;  /* 0x000000342b2b7211 */ /* 0x000fe200030f0eff */
[----:B------:R-:W2:Y:S01]  /*29a0*/  @P3 LDG.E.U8 R150, desc[UR16][R40.64] ;  /* 0x0000001028963981 */ /* 0x000ea2000c1e1100 */
[----:B------:R-:W-:Y:S02]  /*29b0*/  ISETP.GE.AND P5, PT, R66, RZ, PT ;  /* 0x000000ff4200720c */ /* 0x000fe40003fa6270 */
[----:B------:R-:W-:Y:S02]  /*29c0*/  ISETP.GE.AND P3, PT, R64, RZ, PT ;  /* 0x000000ff4000720c */ /* 0x000fe40003f66270 */
[----:B------:R-:W-:Y:S02]  /*29d0*/  ISETP.GE.AND P6, PT, R44, RZ, PT ;  /* 0x000000ff2c00720c */ /* 0x000fe40003fc6270 */
[----:B------:R-:W-:-:S02]  /*29e0*/  PRMT R146, RZ, 0x7610, R146 ;  /* 0x00007610ff927816 */ /* 0x000fc40000000092 */
[----:B------:R-:W-:Y:S01]  /*29f0*/  LOP3.LUT R44, R73, 0x1f, RZ, 0xc0, !PT ;  /* 0x0000001f492c7812 */ /* 0x000fe200078ec0ff */
[----:B------:R-:W-:Y:S01]  /*2a00*/  IMAD.MOV.U32 R87, RZ, RZ, R46 ;  /* 0x000000ffff577224 */ /* 0x000fe200078e002e */
[----:B------:R-:W-:Y:S02]  /*2a10*/  LOP3.LUT R46, RZ, R53, RZ, 0x33, !PT ;  /* 0x00000035ff2e7212 */ /* 0x000fe400078e33ff */
[----:B------:R-:W2:Y:S01]  /*2a20*/  @P4 LDG.E.U8 R146, desc[UR16][R42.64] ;  /* 0x000000102a924981 */ /* 0x000ea2000c1e1100 */
[----:B------:R-:W-:Y:S01]  /*2a30*/  ISETP.NE.AND P4, PT, R53, RZ, PT ;  /* 0x000000ff3500720c */ /* 0x000fe20003f85270 */
[----:B------:R-:W-:Y:S02]  /*2a40*/  IMAD R121, R44, R83, RZ ;  /* 0x000000532c797224 */ /* 0x000fe400078e02ff */
[----:B------:R-:W-:Y:S01]  /*2a50*/  @!P5 IMAD.MOV R56, RZ, RZ, -R56 ;  /* 0x000000ffff38d224 */ /* 0x000fe200078e0a38 */
[----:B------:R-:W-:Y:S01]  /*2a60*/  SEL R53, R46, R45, !P4 ;  /* 0x0000002d2e357207 */ /* 0x000fe20006000000 */
[----:B------:R-:W-:-:S02]  /*2a70*/  @!P3 IMAD.MOV R87, RZ, RZ, -R87 ;  /* 0x000000ffff57b224 */ /* 0x000fc400078e0a57 */
[----:B------:R-:W-:Y:S01]  /*2a80*/  @!P6 IMAD.MOV R57, RZ, RZ, -R57 ;  /* 0x000000ffff39e224 */ /* 0x000fe200078e0a39 */
[----:B------:R-:W-:Y:S02]  /*2a90*/  IADD3 R118, P5, PT, R121, UR22, RZ ;  /* 0x0000001679767c10 */ /* 0x000fe4000ffbe0ff */
[C---:B------:R-:W-:Y:S02]  /*2aa0*/  SEL R64, R46.reuse, R47, !P4 ;  /* 0x0000002f2e407207 */ /* 0x040fe40006000000 */
[C---:B------:R-:W-:Y:S02]  /*2ab0*/  SEL R66, R46.reuse, R48, !P4 ;  /* 0x000000302e427207 */ /* 0x040fe40006000000 */
[C---:B------:R-:W-:Y:S01]  /*2ac0*/  SEL R76, R46.reuse, R77, !P4 ;  /* 0x0000004d2e4c7207 */ /* 0x040fe20006000000 */
[----:B-1----:R-:W-:Y:S01]  /*2ad0*/  IMAD R47, R53, UR6, RZ ;  /* 0x00000006352f7c24 */ /* 0x002fe2000f8e02ff */
[C---:B------:R-:W-:Y:S02]  /*2ae0*/  SEL R88, R46.reuse, R88, !P4 ;  /* 0x000000582e587207 */ /* 0x040fe40006000000 */
[----:B------:R-:W-:-:S02]  /*2af0*/  SEL R91, R46, R91, !P4 ;  /* 0x0000005b2e5b7207 */ /* 0x000fc40006000000 */
[C---:B------:R-:W-:Y:S02]  /*2b00*/  SEL R90, R46.reuse, R90, !P4 ;  /* 0x0000005a2e5a7207 */ /* 0x040fe40006000000 */
[C---:B------:R-:W-:Y:S02]  /*2b10*/  SEL R70, R46.reuse, R54, !P4 ;  /* 0x000000362e467207 */ /* 0x040fe40006000000 */
[C---:B------:R-:W-:Y:S02]  /*2b20*/  SEL R94, R46.reuse, R94, !P4 ;  /* 0x0000005e2e5e7207 */ /* 0x040fe40006000000 */
[C---:B------:R-:W-:Y:S02]  /*2b30*/  SEL R72, R46.reuse, R55, !P4 ;  /* 0x000000372e487207 */ /* 0x040fe40006000000 */
        /* <DEDUP_REMOVED lines=21> */
[----:B------:R-:W-:Y:S01]  /*2c90*/  SEL R101, R46, R101, !P4 ;  /* 0x000000652e657207 */ /* 0x000fe20006000000 */
[----:B------:R-:W-:Y:S01]  /*2ca0*/  IMAD R53, R64, UR6, RZ ;  /* 0x0000000640357c24 */ /* 0x000fe2000f8e02ff */
[----:B------:R-:W-:Y:S01]  /*2cb0*/  LEA.HI.X.SX32 R121, R121, UR23, 0x1, P5 ;  /* 0x0000001779797c11 */ /* 0x000fe2000a8f0eff */
[----:B------:R-:W-:Y:S01]  /*2cc0*/  IMAD R55, R66, UR6, RZ ;  /* 0x0000000642377c24 */ /* 0x000fe2000f8e02ff */
[-C--:B------:R-:W-:Y:S02]  /*2cd0*/  IADD3 R48, P4, PT, R49, R50.reuse, RZ ;  /* 0x0000003231307210 */ /* 0x080fe40007f9e0ff */
[----:B------:R-:W-:Y:S01]  /*2ce0*/  IADD3 R50, P5, PT, R51, R50, RZ ;  /* 0x0000003233327210 */ /* 0x000fe20007fbe0ff */
[----:B------:R-:W-:Y:S01]  /*2cf0*/  IMAD R57, R70, UR6, RZ ;  /* 0x0000000646397c24 */ /* 0x000fe2000f8e02ff */
[-C--:B------:R-:W-:Y:S01]  /*2d00*/  LEA.HI.X.SX32 R49, R49, R52.reuse, 0x1, P4 ;  /* 0x0000003431317211 */ /* 0x080fe200020f0eff */
[----:B------:R-:W-:Y:S01]  /*2d10*/  IMAD R59, R72, UR6, RZ ;  /* 0x00000006483b7c24 */ /* 0x000fe2000f8e02ff */
[----:B------:R-:W-:-:S02]  /*2d20*/  LEA.HI.X.SX32 R51, R51, R52, 0x1, P5 ;  /* 0x0000003433337211 */ /* 0x000fc400028f0eff */
[-C--:B------:R-:W-:Y:S02]  /*2d30*/  IADD3 R52, P4, PT, R53, R118.reuse, RZ ;  /* 0x0000007635347210 */ /* 0x080fe40007f9e0ff */
[-C--:B------:R-:W-:Y:S01]  /*2d40*/  IADD3 R54, P5, PT, R55, R118.reuse, RZ ;  /* 0x0000007637367210 */ /* 0x080fe20007fbe0ff */
[----:B------:R-:W-:Y:S01]  /*2d50*/  IMAD R61, R78, UR6, RZ ;  /* 0x000000064e3d7c24 */ /* 0x000fe2000f8e02ff */
[-C--:B------:R-:W-:Y:S01]  /*2d60*/  LEA.HI.X.SX32 R53, R53, R121.reuse, 0x1, P4 ;  /* 0x0000007935357211 */ /* 0x080fe200020f0eff */
[----:B------:R-:W-:Y:S01]  /*2d70*/  IMAD R63, R80, UR6, RZ ;  /* 0x00000006503f7c24 */ /* 0x000fe2000f8e02ff */
[-C--:B------:R-:W-:Y:S02]  /*2d80*/  LEA.HI.X.SX32 R55, R55, R121.reuse, 0x1, P5 ;  /* 0x0000007937377211 */ /* 0x080fe400028f0eff */
        /* <DEDUP_REMOVED lines=9> */
[-C--:B------:R-:W-:Y:S02]  /*2e20*/  LEA.HI.X.SX32 R61, R61, R121.reuse, 0x1, P4 ;  /* 0x000000793d3d7211 */ /* 0x080fe400020f0eff */
[----:B------:R-:W-:Y:S01]  /*2e30*/  LEA.HI.X.SX32 R63, R63, R121, 0x1, P5 ;  /* 0x000000793f3f7211 */ /* 0x000fe200028f0eff */
[----:B------:R-:W-:Y:S01]  /*2e40*/  IMAD R78, R45, UR6, RZ ;  /* 0x000000062d4e7c24 */ /* 0x000fe2000f8e02ff */
[-C--:B------:R-:W-:Y:S02]  /*2e50*/  IADD3 R64, P4, PT, R65, R118.reuse, RZ ;  /* 0x0000007641407210 */ /* 0x080fe40007f9e0ff */
[----:B------:R-:W-:-:S02]  /*2e60*/  IADD3 R66, P5, PT, R70, R118, RZ ;  /* 0x0000007646427210 */ /* 0x000fc40007fbe0ff */
[----:B------:R-:W-:Y:S02]  /*2e70*/  ISETP.LT.AND P3, PT, R44, R126, P0 ;  /* 0x0000007e2c00720c */ /* 0x000fe40000761270 */
[-C--:B------:R-:W-:Y:S02]  /*2e80*/  LEA.HI.X.SX32 R65, R65, R121.reuse, 0x1, P4 ;  /* 0x0000007941417211 */ /* 0x080fe400020f0eff */
[-C--:B------:R-:W-:Y:S02]  /*2e90*/  LEA.HI.X.SX32 R67, R70, R121.reuse, 0x1, P5 ;  /* 0x0000007946437211 */ /* 0x080fe400028f0eff */
[CC--:B------:R-:W-:Y:S02]  /*2ea0*/  IADD3 R70, P4, PT, R75.reuse, R118.reuse, RZ ;  /* 0x000000764b467210 */ /* 0x0c0fe40007f9e0ff */
[----:B------:R-:W-:Y:S01]  /*2eb0*/  IADD3 R72, P5, PT, R78, R118, RZ ;  /* 0x000000764e487210 */ /* 0x000fe20007fbe0ff */
[----:B------:R-:W-:Y:S01]  /*2ec0*/  IMAD R79, R74, UR6, RZ ;  /* 0x000000064a4f7c24 */ /* 0x000fe2000f8e02ff */
[----:B------:R-:W-:-:S02]  /*2ed0*/  LEA.HI.X.SX32 R45, R75, R121, 0x1, P4 ;  /* 0x000000794b2d7211 */ /* 0x000fc400020f0eff */
[-C--:B------:R-:W-:Y:S01]  /*2ee0*/  LEA.HI.X.SX32 R75, R78, R121.reuse, 0x1, P5 ;  /* 0x000000794e4b7211 */ /* 0x080fe200028f0eff */
[----:B------:R-:W-:Y:S01]  /*2ef0*/  IMAD R78, R76, UR6, RZ ;  /* 0x000000064c4e7c24 */ /* 0x000fe2000f8e02ff */
[----:B------:R-:W-:Y:S01]  /*2f00*/  PRMT R145, RZ, 0x7610, R145 ;  /* 0x00007610ff917816 */ /* 0x000fe20000000091 */
[----:B------:R-:W-:Y:S01]  /*2f10*/  @P3 IMAD.MOV.U32 R80, RZ, RZ, R70 ;  /* 0x000000ffff503224 */ /* 0x000fe200078e0046 */
[-C--:B------:R-:W-:Y:S01]  /*2f20*/  IADD3 R74, P4, PT, R79, R118.reuse, RZ ;  /* 0x000000764f4a7210 */ /* 0x080fe20007f9e0ff */
[----:B------:R-:W-:Y:S01]  /*2f30*/  @P3 IMAD.MOV.U32 R81, RZ, RZ, R45 ;  /* 0x000000ffff513224 */ /* 0x000fe200078e002d */
[----:B------:R-:W-:Y:S01]  /*2f40*/  IADD3 R76, P5, PT, R78, R118, RZ ;  /* 0x000000764e4c7210 */ /* 0x000fe20007fbe0ff */
[----:B------:R-:W-:Y:S01]  /*2f50*/  IMAD R93, R77, UR6, RZ ;  /* 0x000000064d5d7c24 */ /* 0x000fe2000f8e02ff */
[----:B------:R-:W-:Y:S02]  /*2f60*/  PRMT R147, RZ, 0x7610, R147 ;  /* 0x00007610ff937816 */ /* 0x000fe40000000093 */
[----:B------:R0:W5:Y:S01]  /*2f70*/  @P3 LDG.E.U8 R145, desc[UR16][R80.64] ;  /* 0x0000001050913981 */ /* 0x000162000c1e1100 */
[----:B------:R-:W-:-:S02]  /*2f80*/  LEA.HI.X.SX32 R77, R79, R121, 0x1, P4 ;  /* 0x000000794f4d7211 */ /* 0x000fc400020f0eff */
[----:B------:R-:W-:Y:S02]  /*2f90*/  LEA.HI.X.SX32 R79, R78, R121, 0x1, P5 ;  /* 0x000000794e4f7211 */ /* 0x000fe400028f0eff */
[----:B------:R-:W-:Y:S01]  /*2fa0*/  IADD3 R78, P4, PT, R93, R118, RZ ;  /* 0x000000765d4e7210 */ /* 0x000fe20007f9e0ff */
[----:B0-----:R-:W-:Y:S02]  /*2fb0*/  @P3 IMAD.MOV.U32 R80, RZ, RZ, R72 ;  /* 0x000000ffff503224 */ /* 0x001fe400078e0048 */
[----:B------:R-:W-:Y:S01]  /*2fc0*/  @P3 IMAD.MOV.U32 R81, RZ, RZ, R75 ;  /* 0x000000ffff513224 */ /* 0x000fe200078e004b */
[----:B------:R-:W-:Y:S01]  /*2fd0*/  PRMT R153, RZ, 0x7610, R153 ;  /* 0x00007610ff997816 */ /* 0x000fe20000000099 */
[----:B------:R-:W-:-:S03]  /*2fe0*/  IMAD R89, R89, UR6, RZ ;  /* 0x0000000659597c24 */ /* 0x000fc6000f8e02ff */
[----:B------:R0:W5:Y:S01]  /*2ff0*/  @P3 LDG.E.U8 R147, desc[UR16][R80.64] ;  /* 0x0000001050933981 */ /* 0x000162000c1e1100 */
[----:B------:R-:W-:Y:S01]  /*3000*/  PRMT R149, RZ, 0x7610, R149 ;  /* 0x00007610ff957816 */ /* 0x000fe20000000095 */
[----:B------:R-:W-:Y:S01]  /*3010*/  @P3 IMAD.MOV.U32 R84, RZ, RZ, R74 ;  /* 0x000000ffff543224 */ /* 0x000fe200078e004a */
[----:B------:R-:W-:Y:S01]  /*3020*/  IADD3 R46, P6, PT, R47, R118, RZ ;  /* 0x000000762f2e7210 */ /* 0x000fe20007fde0ff */
[----:B------:R-:W-:Y:S01]  /*3030*/  @P3 IMAD.MOV.U32 R85, RZ, RZ, R77 ;  /* 0x000000ffff553224 */ /* 0x000fe200078e004d */
[-C--:B0-----:R-:W-:Y:S01]  /*3040*/  LEA.HI.X.SX32 R81, R93, R121.reuse, 0x1, P4 ;  /* 0x000000795d517211 */ /* 0x081fe200020f0eff */
[----:B------:R-:W-:Y:S02]  /*3050*/  @P3 IMAD.MOV.U32 R80, RZ, RZ, R78 ;  /* 0x000000ffff503224 */ /* 0x000fe400078e004e */
[----:B------:R-:W-:Y:S01]  /*3060*/  IMAD R92, R92, UR6, RZ ;  /* 0x000000065c5c7c24 */ /* 0x000fe2000f8e02ff */
[----:B------:R-:W-:Y:S01]  /*3070*/  PRMT R151, RZ, 0x7610, R151 ;  /* 0x00007610ff977816 */ /* 0x000fe20000000097 */
[----:B------:R-:W-:Y:S01]  /*3080*/  @P3 IMAD.MOV.U32 R86, RZ, RZ, R76 ;  /* 0x000000ffff563224 */ /* 0x000fe200078e004c */
[----:B------:R0:W5:Y:S01]  /*3090*/  @P3 LDG.E.U8 R153, desc[UR16][R80.64] ;  /* 0x0000001050993981 */ /* 0x000162000c1e1100 */
[----:B------:R-:W-:Y:S01]  /*30a0*/  @P3 IMAD.MOV.U32 R87, RZ, RZ, R79 ;  /* 0x000000ffff573224 */ /* 0x000fe200078e004f */
[----:B------:R-:W-:Y:S01]  /*30b0*/  LEA.HI.X.SX32 R47, R47, R121, 0x1, P6 ;  /* 0x000000792f2f7211 */ /* 0x000fe200030f0eff */
[----:B------:R-:W-:Y:S01]  /*30c0*/  IMAD R88, R88, UR6, RZ ;  /* 0x0000000658587c24 */ /* 0x000fe2000f8e02ff */
[----:B------:R1:W5:Y:S01]  /*30d0*/  @P3 LDG.E.U8 R149, desc[UR16][R84.64] ;  /* 0x0000001054953981 */ /* 0x000362000c1e1100 */
[----:B------:R-:W-:-:S03]  /*30e0*/  PRMT R155, RZ, 0x7610, R155 ;  /* 0x00007610ff9b7816 */ /* 0x000fc6000000009b */
[----:B------:R3:W5:Y:S01]  /*30f0*/  @P3 LDG.E.U8 R151, desc[UR16][R86.64] ;  /* 0x0000001056973981 */ /* 0x000762000c1e1100 */
[CC--:B0-----:R-:W-:Y:S02]  /*3100*/  IADD3 R80, P5, PT, R89.reuse, R118.reuse, RZ ;  /* 0x0000007659507210 */ /* 0x0c1fe40007fbe0ff */
[-C--:B-1----:R-:W-:Y:S02]  /*3110*/  IADD3 R84, P6, PT, R92, R118.reuse, RZ ;  /* 0x000000765c547210 */ /* 0x082fe40007fde0ff */
[-C--:B------:R-:W-:Y:S02]  /*3120*/  LEA.HI.X.SX32 R85, R89, R121.reuse, 0x1, P5 ;  /* 0x0000007959557211 */ /* 0x080fe400028f0eff */
[----:B---3--:R-:W-:Y:S02]  /*3130*/  IADD3 R86, P4, PT, R88, R118, RZ ;  /* 0x0000007658567210 */ /* 0x008fe40007f9e0ff */
[----:B------:R-:W-:Y:S01]  /*3140*/  LEA.HI.X.SX32 R87, R92, R121, 0x1, P6 ;  /* 0x000000795c577211 */ /* 0x000fe200030f0eff */
[----:B------:R-:W-:-:S02]  /*3150*/  @P3 IMAD.MOV.U32 R92, RZ, RZ, R80 ;  /* 0x000000ffff5c3224 */ /* 0x000fc400078e0050 */
[----:B------:R-:W-:Y:S01]  /*3160*/  @P3 IMAD.MOV.U32 R93, RZ, RZ, R85 ;  /* 0x000000ffff5d3224 */ /* 0x000fe200078e0055 */
[----:B------:R-:W-:Y:S01]  /*3170*/  PRMT R159, RZ, 0x7610, R159 ;  /* 0x00007610ff9f7816 */ /* 0x000fe2000000009f */
[----:B------:R-:W-:Y:S01]  /*3180*/  IMAD R95, R91, UR6, RZ ;  /* 0x000000065b5f7c24 */ /* 0x000fe2000f8e02ff */
[----:B------:R-:W-:Y:S01]  /*3190*/  LEA.HI.X.SX32 R89, R88, R121, 0x1, P4 ;  /* 0x0000007958597211 */ /* 0x000fe200020f0eff */
[----:B------:R-:W-:Y:S01]  /*31a0*/  @P3 IMAD.MOV.U32 R88, RZ, RZ, R86 ;  /* 0x000000ffff583224 */ /* 0x000fe200078e0056 */
[----:B------:R-:W-:Y:S01]  /*31b0*/  PRMT R157, RZ, 0x7610, R157 ;  /* 0x00007610ff9d7816 */ /* 0x000fe2000000009d */
[----:B------:R0:W3:Y:S01]  /*31c0*/  @P3 LDG.E.U8 R155, desc[UR16][R92.64] ;  /* 0x000000105c9b3981 */ /* 0x0000e2000c1e1100 */
[----:B------:R-:W-:Y:S01]  /*31d0*/  IMAD R96, R90, UR6, RZ ;  /* 0x000000065a607c24 */ /* 0x000fe2000f8e02ff */
[----:B------:R-:W-:Y:S02]  /*31e0*/  IADD3 R90, P5, PT, R95, R118, RZ ;  /* 0x000000765f5a7210 */ /* 0x000fe40007fbe0ff */
[----:B------:R1:W3:Y:S01]  /*31f0*/  @P3 LDG.E.U8 R159, desc[UR16][R88.64] ;  /* 0x00000010589f3981 */ /* 0x0002e2000c1e1100 */
[----:B------:R-:W-:Y:S01]  /*3200*/  LOP3.LUT R91, R71, 0x16, RZ, 0xfc, !PT ;  /* 0x00000016475b7812 */ /* 0x000fe200078efcff */
[----:B0-----:R-:W-:-:S02]  /*3210*/  @P3 IMAD.MOV.U32 R92, RZ, RZ, R84 ;  /* 0x000000ffff5c3224 */ /* 0x001fc400078e0054 */
[----:B------:R-:W-:Y:S01]  /*3220*/  @P3 IMAD.MOV.U32 R93, RZ, RZ, R87 ;  /* 0x000000ffff5d3224 */ /* 0x000fe200078e0057 */
[----:B-1----:R-:W-:Y:S01]  /*3230*/  LOP3.LUT R88, R71, 0x6, RZ, 0xfc, !PT ;  /* 0x0000000647587812 */ /* 0x002fe200078efcff */
[----:B------:R-:W-:-:S03]  /*3240*/  IMAD R97, R94, UR6, RZ ;  /* 0x000000065e617c24 */ /* 0x000fc6000f8e02ff */
[----:B------:R0:W3:Y:S01]  /*3250*/  @P3 LDG.E.U8 R157, desc[UR16][R92.64] ;  /* 0x000000105c9d3981 */ /* 0x0000e2000c1e1100 */
[----:B------:R-:W-:Y:S01]  /*3260*/  PRMT R161, RZ, 0x7610, R161 ;  /* 0x00007610ffa17816 */ /* 0x000fe200000000a1 */
[----:B------:R-:W-:Y:S01]  /*3270*/  @P3 IMAD.MOV.U32 R98, RZ, RZ, R90 ;  /* 0x000000ffff623224 */ /* 0x000fe200078e005a */
[-C--:B------:R-:W-:Y:S02]  /*3280*/  IADD3 R94, P6, PT, R97, R118.reuse, RZ ;  /* 0x00000076615e7210 */ /* 0x080fe40007fde0ff */
[-C--:B0-----:R-:W-:Y:S02]  /*3290*/  LEA.HI.X.SX32 R93, R95, R121.reuse, 0x1, P5 ;  /* 0x000000795f5d7211 */ /* 0x081fe400028f0eff */
[----:B------:R-:W-:Y:S02]  /*32a0*/  IADD3 R92, P4, PT, R96, R118, RZ ;  /* 0x00000076605c7210 */ /* 0x000fe40007f9e0ff */
[-C--:B------:R-:W-:Y:S02]  /*32b0*/  ISETP.LT.AND P5, PT, R88, R126.reuse, P0 ;  /* 0x0000007e5800720c */ /* 0x080fe400007a1270 */
[----:B------:R-:W-:Y:S01]  /*32c0*/  ISETP.LT.AND P0, PT, R91, R126, P0 ;  /* 0x0000007e5b00720c */ /* 0x000fe20000701270 */
[----:B------:R-:W-:Y:S01]  /*32d0*/  @P3 IMAD.MOV.U32 R99, RZ, RZ, R93 ;  /* 0x000000ffff633224 */ /* 0x000fe200078e005d */
[----:B------:R-:W-:Y:S01]  /*32e0*/  LEA.HI.X.SX32 R95, R96, R121, 0x1, P4 ;  /* 0x00000079605f7211 */ /* 0x000fe200020f0eff */
[----:B------:R-:W-:Y:S01]  /*32f0*/  @P3 IMAD.MOV.U32 R96, RZ, RZ, R94 ;  /* 0x000000ffff603224 */ /* 0x000fe200078e005e */
[----:B------:R-:W-:-:S02]  /*3300*/  PRMT R163, RZ, 0x7610, R163 ;  /* 0x00007610ffa37816 */ /* 0x000fc400000000a3 */
[----:B------:R0:W3:Y:S01]  /*3310*/  @P3 LDG.E.U8 R161, desc[UR16][R98.64] ;  /* 0x0000001062a13981 */ /* 0x0000e2000c1e1100 */
[----:B------:R-:W-:Y:S02]  /*3320*/  PRMT R165, RZ, 0x7610, R165 ;  /* 0x00007610ffa57816 */ /* 0x000fe400000000a5 */
[----:B------:R-:W-:Y:S01]  /*3330*/  PRMT R130, RZ, 0x7610, R130 ;  /* 0x00007610ff827816 */ /* 0x000fe20000000082 */
[----:B------:R-:W-:Y:S01]  /*3340*/  IMAD R112, R111, UR6, RZ ;  /* 0x000000066f707c24 */ /* 0x000fe2000f8e02ff */
[----:B------:R-:W-:Y:S01]  /*3350*/  LEA.HI.X.SX32 R97, R97, R121, 0x1, P6 ;  /* 0x0000007961617211 */ /* 0x000fe200030f0eff */
[----:B------:R-:W-:Y:S01]  /*3360*/  IMAD R114, R109, UR6, RZ ;  /* 0x000000066d727c24 */ /* 0x000fe2000f8e02ff */
[----:B------:R-:W-:Y:S01]  /*3370*/  PRMT R128, RZ, 0x7610, R128 ;  /* 0x00007610ff807816 */ /* 0x000fe20000000080 */
[----:B------:R-:W-:Y:S01]  /*3380*/  IMAD R116, R102, UR6, RZ ;  /* 0x0000000666747c24 */ /* 0x000fe2000f8e02ff */
[----:B------:R-:W3:Y:S01]  /*3390*/  @P0 LDG.E.U8 R130, desc[UR16][R50.64] ;  /* 0x0000001032820981 */ /* 0x000ee2000c1e1100 */
[----:B0-----:R-:W-:-:S02]  /*33a0*/  @P3 IMAD.MOV.U32 R98, RZ, RZ, R92 ;  /* 0x000000ffff623224 */ /* 0x001fc400078e005c */
[----:B------:R-:W-:Y:S01]  /*33b0*/  @P3 IMAD.MOV.U32 R99, RZ, RZ, R95 ;  /* 0x000000ffff633224 */ /* 0x000fe200078e005f */
[----:B------:R0:W3:Y:S01]  /*33c0*/  @P3 LDG.E.U8 R165, desc[UR16][R96.64] ;  /* 0x0000001060a53981 */ /* 0x0000e2000c1e1100 */
[----:B------:R-:W-:Y:S02]  /*33d0*/  IMAD R125, R103, UR6, RZ ;  /* 0x00000006677d7c24 */ /* 0x000fe4000f8e02ff */
[----:B------:R-:W-:Y:S01]  /*33e0*/  IMAD R132, R104, UR6, RZ ;  /* 0x0000000668847c24 */ /* 0x000fe2000f8e02ff */
[----:B------:R1:W3:Y:S01]  /*33f0*/  @P3 LDG.E.U8 R163, desc[UR16][R98.64] ;  /* 0x0000001062a33981 */ /* 0x0002e2000c1e1100 */
[----:B------:R-:W-:Y:S02]  /*3400*/  IMAD R124, R101, UR6, RZ ;  /* 0x00000006657c7c24 */ /* 0x000fe4000f8e02ff */
[----:B------:R-:W-:Y:S01]  /*3410*/  IMAD R119, R100, UR6, RZ ;  /* 0x0000000664777c24 */ /* 0x000fe2000f8e02ff */
[----:B------:R-:W3:Y:S01]  /*3420*/  @P5 LDG.E.U8 R128, desc[UR16][R48.64] ;  /* 0x0000001030805981 */ /* 0x000ee2000c1e1100 */
[----:B0-----:R-:W-:-:S02]  /*3430*/  IADD3 R96, P0, PT, R112, R118, RZ ;  /* 0x0000007670607210 */ /* 0x001fc40007f1e0ff */
[-C--:B-1----:R-:W-:Y:S01]  /*3440*/  IADD3 R98, P4, PT, R114, R118.reuse, RZ ;  /* 0x0000007672627210 */ /* 0x082fe20007f9e0ff */
[----:B------:R-:W-:Y:S01]  /*3450*/  IMAD R109, R105, UR6, RZ ;  /* 0x00000006696d7c24 */ /* 0x000fe2000f8e02ff */
[-C--:B------:R-:W-:Y:S01]  /*3460*/  LEA.HI.X.SX32 R99, R112, R121.reuse, 0x1, P0 ;  /* 0x0000007970637211 */ /* 0x080fe200000f0eff */
[----:B------:R-:W-:Y:S01]  /*3470*/  IMAD R111, R106, UR6, RZ ;  /* 0x000000066a6f7c24 */ /* 0x000fe2000f8e02ff */
[-C--:B------:R-:W-:Y:S01]  /*3480*/  LEA.HI.X.SX32 R101, R114, R121.reuse, 0x1, P4 ;  /* 0x0000007972657211 */ /* 0x080fe200020f0eff */
[----:B------:R-:W-:Y:S01]  /*3490*/  IMAD R113, R107, UR6, RZ ;  /* 0x000000066b717c24 */ /* 0x000fe2000f8e02ff */
[-C--:B------:R-:W-:Y:S02]  /*34a0*/  IADD3 R100, P0, PT, R116, R118.reuse, RZ ;  /* 0x0000007674647210 */ /* 0x080fe40007f1e0ff */
[CC--:B------:R-:W-:Y:S02]  /*34b0*/  IADD3 R102, P4, PT, R125.reuse, R118.reuse, RZ ;  /* 0x000000767d667210 */ /* 0x0c0fe40007f9e0ff */
[----:B------:R-:W-:Y:S01]  /*34c0*/  IADD3 R104, P5, PT, R132, R118, RZ ;  /* 0x0000007684687210 */ /* 0x000fe20007fbe0ff */
[----:B------:R-:W-:Y:S01]  /*34d0*/  IMAD R115, R108, UR6, RZ ;  /* 0x000000066c737c24 */ /* 0x000fe2000f8e02ff */
[-C--:B------:R-:W-:Y:S01]  /*34e0*/  LEA.HI.X.SX32 R103, R116, R121.reuse, 0x1, P0 ;  /* 0x0000007974677211 */ /* 0x080fe200000f0eff */
[----:B------:R-:W-:Y:S01]  /*34f0*/  IMAD R117, R110, UR6, RZ ;  /* 0x000000066e757c24 */ /* 0x000fe2000f8e02ff */
[----:B------:R-:W-:-:S02]  /*3500*/  LEA.HI.X.SX32 R105, R125, R121, 0x1, P4 ;  /* 0x000000797d697211 */ /* 0x000fc400020f0eff */
[-C--:B------:R-:W-:Y:S02]  /*3510*/  LEA.HI.X.SX32 R107, R132, R121.reuse, 0x1, P5 ;  /* 0x00000079846b7211 */ /* 0x080fe400028f0eff */
[-C--:B------:R-:W-:Y:S02]  /*3520*/  IADD3 R106, P0, PT, R109, R118.reuse, RZ ;  /* 0x000000766d6a7210 */ /* 0x080fe40007f1e0ff */
[-C--:B------:R-:W-:Y:S02]  /*3530*/  IADD3 R108, P4, PT, R111, R118.reuse, RZ ;  /* 0x000000766f6c7210 */ /* 0x080fe40007f9e0ff */
[----:B------:R-:W-:Y:S02]  /*3540*/  IADD3 R110, P5, PT, R113, R118, RZ ;  /* 0x00000076716e7210 */ /* 0x000fe40007fbe0ff */
[-C--:B------:R-:W-:Y:S02]  /*3550*/  LEA.HI.X.SX32 R109, R109, R121.reuse, 0x1, P0 ;  /* 0x000000796d6d7211 */ /* 0x080fe400000f0eff */
[----:B------:R-:W-:-:S02]  /*3560*/  LEA.HI.X.SX32 R111, R111, R121, 0x1, P4 ;  /* 0x000000796f6f7211 */ /* 0x000fc400020f0eff */
[-C--:B------:R-:W-:Y:S02]  /*3570*/  LEA.HI.X.SX32 R113, R113, R121.reuse, 0x1, P5 ;  /* 0x0000007971717211 */ /* 0x080fe400028f0eff */
[-C--:B------:R-:W-:Y:S02]  /*3580*/  IADD3 R112, P0, PT, R115, R118.reuse, RZ ;  /* 0x0000007673707210 */ /* 0x080fe40007f1e0ff */
[-C--:B------:R-:W-:Y:S02]  /*3590*/  IADD3 R114, P4, PT, R117, R118.reuse, RZ ;  /* 0x0000007675727210 */ /* 0x080fe40007f9e0ff */
[-C--:B------:R-:W-:Y:S02]  /*35a0*/  IADD3 R116, P5, PT, R119, R118.reuse, RZ ;  /* 0x0000007677747210 */ /* 0x080fe40007fbe0ff */
[----:B------:R-:W-:Y:S02]  /*35b0*/  IADD3 R118, P6, PT, R124, R118, RZ ;  /* 0x000000767c767210 */ /* 0x000fe40007fde0ff */
[----:B------:R-:W-:-:S02]  /*35c0*/  LEA.HI.X.SX32 R115, R115, R121, 0x1, P0 ;  /* 0x0000007973737211 */ /* 0x000fc400000f0eff */
[-C--:B------:R-:W-:Y:S02]  /*35d0*/  LEA.HI.X.SX32 R117, R117, R121.reuse, 0x1, P4 ;  /* 0x0000007975757211 */ /* 0x080fe400020f0eff */
[-C--:B------:R-:W-:Y:S01]  /*35e0*/  LEA.HI.X.SX32 R119, R119, R121.reuse, 0x1, P5 ;  /* 0x0000007977777211 */ /* 0x080fe200028f0eff */
[----:B------:R-:W-:Y:S01]  /*35f0*/  @P3 IMAD.MOV.U32 R125, RZ, RZ, R99 ;  /* 0x000000ffff7d3224 */ /* 0x000fe200078e0063 */
[----:B------:R-:W-:Y:S01]  /*3600*/  LEA.HI.X.SX32 R121, R124, R121, 0x1, P6 ;  /* 0x000000797c797211 */ /* 0x000fe200030f0eff */
[----:B------:R-:W-:Y:S01]  /*3610*/  @P3 IMAD.MOV.U32 R124, RZ, RZ, R96 ;  /* 0x000000ffff7c3224 */ /* 0x000fe200078e0060 */
[----:B------:R-:W-:Y:S02]  /*3620*/  PRMT R132, RZ, 0x7610, R132 ;  /* 0x00007610ff847816 */ /* 0x000fe40000000084 */
[----:B------:R-:W-:-:S04]  /*3630*/  PRMT R134, RZ, 0x7610, R134 ;  /* 0x00007610ff867816 */ /* 0x000fc80000000086 */
[----:B------:R0:W3:Y:S01]  /*3640*/  @P3 LDG.E.U8 R132, desc[UR16][R124.64] ;  /* 0x000000107c843981 */ /* 0x0000e2000c1e1100 */
[----:B------:R-:W-:-:S04]  /*3650*/  @!UP0 UIADD3 UR4, UPT, UPT, -UR7, 0x100000, URZ ;  /* 0x0010000007048890 */ /* 0x000fc8000fffe1ff */
[----:B------:R-:W-:Y:S02]  /*3660*/  @!UP0 USHF.L.U32 UR5, UR4, 0xb, URZ ;  /* 0x0000000b04058899 */ /* 0x000fe400080006ff */
[----:B------:R-:W-:Y:S01]  /*3670*/  @!UP0 USHF.L.U32 UR4, UR4, 0x1, URZ ;  /* 0x0000000104048899 */ /* 0x000fe200080006ff */
[----:B------:R-:W-:Y:S01]  /*3680*/  PRMT R136, RZ, 0x7610, R136 ;  /* 0x00007610ff887816 */ /* 0x000fe20000000088 */
[----:B0-----:R-:W-:Y:S02]  /*3690*/  @P3 IMAD.MOV.U32 R124, RZ, RZ, R98 ;  /* 0x000000ffff7c3224 */ /* 0x001fe400078e0062 */
[----:B------:R-:W-:-:S05]  /*36a0*/  @P3 IMAD.MOV.U32 R125, RZ, RZ, R101 ;  /* 0x000000ffff7d3224 */ /* 0x000fca00078e0065 */
[----:B------:R0:W3:Y:S01]  /*36b0*/  @P3 LDG.E.U8 R134, desc[UR16][R124.64] ;  /* 0x000000107c863981 */ /* 0x0000e2000c1e1100 */
[----:B------:R-:W-:Y:S01]  /*36c0*/  VOTEU.ALL UP0, P2 ;  /* 0x0000000000ff7886 */ /* 0x000fe20001000000 */
[----:B------:R-:W-:-:S04]  /*36d0*/  PRMT R138, RZ, 0x7610, R138 ;  /* 0x00007610ff8a7816 */ /* 0x000fc8000000008a */
[----:B------:R1:W1:Y:S01]  /*36e0*/  @!UP0 SYNCS.EXCH.64 URZ, [UR15+0x3008], UR4 ;  /* 0x003008040fff85b2 */ /* 0x0002620008000100 */
[----:B0-----:R-:W-:Y:S02]  /*36f0*/  @P3 IMAD.MOV.U32 R124, RZ, RZ, R100 ;  /* 0x000000ffff7c3224 */ /* 0x001fe400078e0064 */
[----:B------:R-:W-:-:S05]  /*3700*/  @P3 IMAD.MOV.U32 R125, RZ, RZ, R103 ;  /* 0x000000ffff7d3224 */ /* 0x000fca00078e0067 */
[----:B------:R0:W3:Y:S04]  /*3710*/  @P3 LDG.E.U8 R136, desc[UR16][R124.64] ;  /* 0x000000107c883981 */ /* 0x0000e8000c1e1100 */
[----:B------:R1:W-:Y:S01]  /*3720*/  STS.U8 [R0+UR15+0x2200], R140 ;  /* 0x0022008c00007988 */ /* 0x0003e2000800000f */
[----:B0-----:R-:W-:Y:S02]  /*3730*/  @P3 IMAD.MOV.U32 R124, RZ, RZ, R102 ;  /* 0x000000ffff7c3224 */ /* 0x001fe400078e0066 */
[----:B------:R-:W-:Y:S01]  /*3740*/  @P3 IMAD.MOV.U32 R125, RZ, RZ, R105 ;  /* 0x000000ffff7d3224 */ /* 0x000fe200078e0069 */
[----:B-1----:R-:W-:-:S04]  /*3750*/  PRMT R140, RZ, 0x7610, R140 ;  /* 0x00007610ff8c7816 */ /* 0x002fc8000000008c */
[----:B------:R0:W3:Y:S04]  /*3760*/  @P3 LDG.E.U8 R138, desc[UR16][R124.64] ;  /* 0x000000107c8a3981 */ /* 0x0000e8000c1e1100 */
[----:B----4-:R1:W-:Y:S01]  /*3770*/  STS.U8 [R0+UR15+0x2400], R142 ;  /* 0x0024008e00007988 */ /* 0x0103e2000800000f */
[----:B0-----:R-:W-:Y:S02]  /*3780*/  @P3 IMAD.MOV.U32 R124, RZ, RZ, R104 ;  /* 0x000000ffff7c3224 */ /* 0x001fe400078e0068 */
[----:B------:R-:W-:Y:S01]  /*3790*/  @P3 IMAD.MOV.U32 R125, RZ, RZ, R107 ;  /* 0x000000ffff7d3224 */ /* 0x000fe200078e006b */
[----:B-1----:R-:W-:-:S04]  /*37a0*/  PRMT R142, RZ, 0x7610, R142 ;  /* 0x00007610ff8e7816 */ /* 0x002fc8000000008e */
[----:B------:R0:W4:Y:S04]  /*37b0*/  @P3 LDG.E.U8 R140, desc[UR16][R124.64] ;  /* 0x000000107c8c3981 */ /* 0x000128000c1e1100 */
[----:B--2---:R1:W-:Y:S01]  /*37c0*/  STS.U8 [R0+UR15+0x2000], R120 ;  /* 0x0020007800007988 */ /* 0x0043e2000800000f */
[----:B0-----:R-:W-:Y:S02]  /*37d0*/  @P3 IMAD.MOV.U32 R124, RZ, RZ, R106 ;  /* 0x000000ffff7c3224 */ /* 0x001fe400078e006a */
[----:B------:R-:W-:Y:S01]  /*37e0*/  @P3 IMAD.MOV.U32 R125, RZ, RZ, R109 ;  /* 0x000000ffff7d3224 */ /* 0x000fe200078e006d */
[----:B------:R0:W-:Y:S01]  /*37f0*/  STS.U8 [R0+UR15+0x2600], R144 ;  /* 0x0026009000007988 */ /* 0x0001e2000800000f */
[----:B-1----:R-:W-:-:S03]  /*3800*/  LOP3.LUT R120, R0, 0x10, RZ, 0x3c, !PT ;  /* 0x0000001000787812 */ /* 0x002fc600078e3cff */
[----:B------:R1:W2:Y:S01]  /*3810*/  @P3 LDG.E.U8 R142, desc[UR16][R124.64] ;  /* 0x000000107c8e3981 */ /* 0x0002a2000c1e1100 */
[----:B0-----:R-:W-:Y:S01]  /*3820*/  PRMT R144, RZ, 0x7610, R144 ;  /* 0x00007610ff907816 */ /* 0x001fe20000000090 */
[----:B-1----:R-:W-:Y:S02]  /*3830*/  @P3 IMAD.MOV.U32 R124, RZ, RZ, R108 ;  /* 0x000000ffff7c3224 */ /* 0x002fe400078e006c */
[----:B------:R-:W-:Y:S01]  /*3840*/  @P3 IMAD.MOV.U32 R125, RZ, RZ, R111 ;  /* 0x000000ffff7d3224 */ /* 0x000fe200078e006f */
[----:B------:R0:W-:Y:S04]  /*3850*/  STS.U8 [R120+UR15+0x2280], R148 ;  /* 0x0022809478007988 */ /* 0x0001e8000800000f */
[----:B------:R1:W2:Y:S01]  /*3860*/  @P3 LDG.E.U8 R144, desc[UR16][R124.64] ;  /* 0x000000107c903981 */ /* 0x0002a2000c1e1100 */
[----:B0-----:R-:W-:Y:S01]  /*3870*/  PRMT R148, RZ, 0x7610, R148 ;  /* 0x00007610ff947816 */ /* 0x001fe20000000094 */
[----:B-1----:R-:W-:-:S02]  /*3880*/  @P3 IMAD.MOV.U32 R124, RZ, RZ, R110 ;  /* 0x000000ffff7c3224 */ /* 0x002fc400078e006e */
[----:B------:R-:W-:Y:S01]  /*3890*/  @P3 IMAD.MOV.U32 R125, RZ, RZ, R113 ;  /* 0x000000ffff7d3224 */ /* 0x000fe200078e0071 */
[----:B------:R0:W-:Y:S04]  /*38a0*/  STS.U8 [R120+UR15+0x2480], R152 ;  /* 0x0024809878007988 */ /* 0x0001e8000800000f */
[----:B------:R1:W2:Y:S01]  /*38b0*/  @P3 LDG.E.U8 R148, desc[UR16][R124.64] ;  /* 0x000000107c943981 */ /* 0x0002a2000c1e1100 */
[----:B0-----:R-:W-:Y:S01]  /*38c0*/  PRMT R152, RZ, 0x7610, R152 ;  /* 0x00007610ff987816 */ /* 0x001fe20000000098 */
[----:B-1----:R-:W-:Y:S02]  /*38d0*/  @P3 IMAD.MOV.U32 R124, RZ, RZ, R112 ;  /* 0x000000ffff7c3224 */ /* 0x002fe400078e0070 */
[----:B------:R-:W-:Y:S01]  /*38e0*/  @P3 IMAD.MOV.U32 R125, RZ, RZ, R115 ;  /* 0x000000ffff7d3224 */ /* 0x000fe200078e0073 */
[----:B------:R0:W-:Y:S04]  /*38f0*/  STS.U8 [R120+UR15+0x2080], R122 ;  /* 0x0020807a78007988 */ /* 0x0001e8000800000f */
[----:B------:R1:W-:Y:S04]  /*3900*/  STS.U8 [R120+UR15+0x2680], R160 ;  /* 0x002680a078007988 */ /* 0x0003e8000800000f */
[----:B------:R1:W2:Y:S01]  /*3910*/  @P3 LDG.E.U8 R152, desc[UR16][R124.64] ;  /* 0x000000107c983981 */ /* 0x0002a2000c1e1100 */
[----:B0-----:R-:W-:-:S02]  /*3920*/  LOP3.LUT R122, R0, 0x20, RZ, 0x3c, !PT ;  /* 0x00000020007a7812 */ /* 0x001fc400078e3cff */
[----:B-1----:R-:W-:Y:S01]  /*3930*/  PRMT R160, RZ, 0x7610, R160 ;  /* 0x00007610ffa07816 */ /* 0x002fe200000000a0 */
[----:B------:R-:W-:Y:S02]  /*3940*/  @P3 IMAD.MOV.U32 R124, RZ, RZ, R114 ;  /* 0x000000ffff7c3224 */ /* 0x000fe400078e0072 */
[----:B------:R-:W-:Y:S01]  /*3950*/  @P3 IMAD.MOV.U32 R125, RZ, RZ, R117 ;  /* 0x000000ffff7d3224 */ /* 0x000fe200078e0075 */
[----:B------:R0:W-:Y:S04]  /*3960*/  STS.U8 [R122+UR15+0x2300], R158 ;  /* 0x0023009e7a007988 */ /* 0x0001e8000800000f */
[----:B------:R1:W2:Y:S01]  /*3970*/  @P3 LDG.E.U8 R160, desc[UR16][R124.64] ;  /* 0x000000107ca03981 */ /* 0x0002a2000c1e1100 */
[----:B------:R-:W-:Y:S02]  /*3980*/  PRMT R127, RZ, 0x7610, R127 ;  /* 0x00007610ff7f7816 */ /* 0x000fe4000000007f */
[----:B0-----:R-:W-:Y:S01]  /*3990*/  PRMT R158, RZ, 0x7610, R158 ;  /* 0x00007610ff9e7816 */ /* 0x001fe2000000009e */
[----:B------:R0:W-:Y:S01]  /*39a0*/  STS.U8 [R122+UR15+0x2500], R156 ;  /* 0x0025009c7a007988 */ /* 0x0001e2000800000f */
[----:B-1----:R-:W-:Y:S01]  /*39b0*/  @P3 IMAD.MOV.U32 R124, RZ, RZ, R116 ;  /* 0x000000ffff7c3224 */ /* 0x002fe200078e0074 */
[----:B------:R-:W-:Y:S01]  /*39c0*/  PRMT R129, RZ, 0x7610, R129 ;  /* 0x00007610ff817816 */ /* 0x000fe20000000081 */
[----:B------:R-:W-:Y:S01]  /*39d0*/  @P3 IMAD.MOV.U32 R125, RZ, RZ, R119 ;  /* 0x000000ffff7d3224 */ /* 0x000fe200078e0077 */
[----:B------:R-:W-:Y:S01]  /*39e0*/  PRMT R131, RZ, 0x7610, R131 ;  /* 0x00007610ff837816 */ /* 0x000fe20000000083 */
[----:B------:R-:W2:Y:S01]  /*39f0*/  @P3 LDG.E.U8 R127, desc[UR16][R46.64] ;  /* 0x000000102e7f3981 */ /* 0x000ea2000c1e1100 */
[----:B------:R-:W-:-:S02]  /*3a00*/  PRMT R133, RZ, 0x7610, R133 ;  /* 0x00007610ff857816 */ /* 0x000fc40000000085 */
[----:B------:R-:W-:Y:S01]  /*3a10*/  PRMT R135, RZ, 0x7610, R135 ;  /* 0x00007610ff877816 */ /* 0x000fe20000000087 */
[----:B------:R1:W4:Y:S01]  /*3a20*/  @P3 LDG.E.U8 R158, desc[UR16][R124.64] ;  /* 0x000000107c9e3981 */ /* 0x000322000c1e1100 */
[----:B------:R-:W-:Y:S02]  /*3a30*/  PRMT R137, RZ, 0x7610, R137 ;  /* 0x00007610ff897816 */ /* 0x000fe40000000089 */
[----:B------:R-:W-:Y:S01]  /*3a40*/  PRMT R139, RZ, 0x7610, R139 ;  /* 0x00007610ff8b7816 */ /* 0x000fe2000000008b */
[----:B------:R-:W4:Y:S01]  /*3a50*/  @P3 LDG.E.U8 R129, desc[UR16][R52.64] ;  /* 0x0000001034813981 */ /* 0x000f22000c1e1100 */
[----:B------:R-:W-:Y:S02]  /*3a60*/  PRMT R141, RZ, 0x7610, R141 ;  /* 0x00007610ff8d7816 */ /* 0x000fe4000000008d */
[----:B------:R-:W-:Y:S01]  /*3a70*/  PRMT R143, RZ, 0x7610, R143 ;  /* 0x00007610ff8f7816 */ /* 0x000fe2000000008f */
[----:B------:R-:W4:Y:S01]  /*3a80*/  @P3 LDG.E.U8 R131, desc[UR16][R54.64] ;  /* 0x0000001036833981 */ /* 0x000f22000c1e1100 */
[----:B0-----:R-:W-:Y:S01]  /*3a90*/  PRMT R156, RZ, 0x7610, R156 ;  /* 0x00007610ff9c7816 */ /* 0x001fe2000000009c */
[----:B-1----:R-:W-:-:S02]  /*3aa0*/  @P3 IMAD.MOV.U32 R124, RZ, RZ, R118 ;  /* 0x000000ffff7c3224 */ /* 0x002fc400078e0076 */
[----:B------:R-:W-:Y:S01]  /*3ab0*/  @P3 IMAD.MOV.U32 R125, RZ, RZ, R121 ;  /* 0x000000ffff7d3224 */ /* 0x000fe200078e0079 */
[----:B------:R-:W4:Y:S04]  /*3ac0*/  @P3 LDG.E.U8 R133, desc[UR16][R56.64] ;  /* 0x0000001038853981 */ /* 0x000f28000c1e1100 */
[----:B------:R-:W4:Y:S04]  /*3ad0*/  @P3 LDG.E.U8 R135, desc[UR16][R58.64] ;  /* 0x000000103a873981 */ /* 0x000f28000c1e1100 */
[----:B------:R-:W4:Y:S04]  /*3ae0*/  @P3 LDG.E.U8 R137, desc[UR16][R60.64] ;  /* 0x000000103c893981 */ /* 0x000f28000c1e1100 */
[----:B------:R-:W4:Y:S04]  /*3af0*/  @P3 LDG.E.U8 R139, desc[UR16][R62.64] ;  /* 0x000000103e8b3981 */ /* 0x000f28000c1e1100 */
[----:B------:R-:W4:Y:S04]  /*3b00*/  @P3 LDG.E.U8 R141, desc[UR16][R64.64] ;  /* 0x00000010408d3981 */ /* 0x000f28000c1e1100 */
[----:B------:R-:W4:Y:S04]  /*3b10*/  @P3 LDG.E.U8 R143, desc[UR16][R66.64] ;  /* 0x00000010428f3981 */ /* 0x000f28000c1e1100 */
[----:B------:R-:W4:Y:S04]  /*3b20*/  @P3 LDG.E.U8 R156, desc[UR16][R124.64] ;  /* 0x000000107c9c3981 */ /* 0x000f28000c1e1100 */
[----:B-----5:R0:W-:Y:S04]  /*3b30*/  STS.U8 [R122+UR15+0x2100], R123 ;  /* 0x0021007b7a007988 */ /* 0x0201e8000800000f */
[----:B------:R1:W-:Y:S01]  /*3b40*/  STS.U8 [R122+UR15+0x2700], R154 ;  /* 0x0027009a7a007988 */ /* 0x0003e2000800000f */
[----:B0-----:R-:W-:-:S05]  /*3b50*/  LOP3.LUT R123, R0, 0x30, RZ, 0x3c, !PT ;  /* 0x00000030007b7812 */ /* 0x001fca00078e3cff */
[----:B------:R1:W-:Y:S04]  /*3b60*/  STS.U8 [R123+UR15+0x2380], R150 ;  /* 0x002380967b007988 */ /* 0x0003e8000800000f */
[----:B------:R1:W-:Y:S04]  /*3b70*/  STS.U8 [R123+UR15+0x2780], R146 ;  /* 0x002780927b007988 */ /* 0x0003e8000800000f */
[----:B---3--:R1:W-:Y:S04]  /*3b80*/  STS.U8 [R123+UR15+0x2580], R130 ;  /* 0x002580827b007988 */ /* 0x0083e8000800000f */
[----:B------:R1:W-:Y:S04]  /*3b90*/  STS.U8 [R123+UR15+0x2180], R128 ;  /* 0x002180807b007988 */ /* 0x0003e8000800000f */
[----:B------:R1:W-:Y:S04]  /*3ba0*/  STS.U8 [R0+UR15+0x900], R145 ;  /* 0x0009009100007988 */ /* 0x0003e8000800000f */
[----:B------:R1:W-:Y:S04]  /*3bb0*/  STS.U8 [R0+UR15+0xa00], R147 ;  /* 0x000a009300007988 */ /* 0x0003e8000800000f */
[----:B------:R1:W-:Y:S04]  /*3bc0*/  STS.U8 [R0+UR15+0xb00], R149 ;  /* 0x000b009500007988 */ /* 0x0003e8000800000f */
[----:B------:R1:W-:Y:S04]  /*3bd0*/  STS.U8 [R0+UR15+0xc00], R151 ;  /* 0x000c009700007988 */ /* 0x0003e8000800000f */
[----:B------:R1:W-:Y:S04]  /*3be0*/  STS.U8 [R0+UR15+0xd00], R153 ;  /* 0x000d009900007988 */ /* 0x0003e8000800000f */
[----:B------:R1:W-:Y:S04]  /*3bf0*/  STS.U8 [R0+UR15+0xe00], R155 ;  /* 0x000e009b00007988 */ /* 0x0003e8000800000f */
[----:B------:R1:W-:Y:S01]  /*3c00*/  STS.U8 [R0+UR15+0xf00], R157 ;  /* 0x000f009d00007988 */ /* 0x0003e2000800000f */
[----:B------:R-:W-:-:S04]  /*3c10*/  ISETP.NE.U32.AND P0, PT, RZ, UR8, PT ;  /* 0x00000008ff007c0c */ /* 0x000fc8000bf05070 */
[C---:B------:R-:W-:Y:S02]  /*3c20*/  ISETP.LT.OR P3, PT, R4.reuse, 0x20, P0 ;  /* 0x000000200400780c */ /* 0x040fe40000761670 */
[----:B------:R-:W-:Y:S01]  /*3c30*/  ISETP.GE.AND P4, PT, R4, 0x40, PT ;  /* 0x000000400400780c */ /* 0x000fe20003f86270 */
[----:B--2---:R1:W-:Y:S04]  /*3c40*/  STS.U8 [R0+UR15], R127 ;  /* 0x0000007f00007988 */ /* 0x0043e8000800000f */
[----:B----4-:R1:W-:Y:S04]  /*3c50*/  STS.U8 [R0+UR15+0x100], R129 ;  /* 0x0001008100007988 */ /* 0x0103e8000800000f */
[----:B------:R1:W-:Y:S04]  /*3c60*/  STS.U8 [R0+UR15+0x200], R131 ;  /* 0x0002008300007988 */ /* 0x0003e8000800000f */
        /* <DEDUP_REMOVED lines=22> */
[----:B------:R0:W-:Y:S06]  /*3dd0*/  MEMBAR.ALL.CTA ;  /* 0x0000000000007992 */ /* 0x0001ec0000008000 */
[----:B0-----:R-:W0:Y:S02]  /*3de0*/  FENCE.VIEW.ASYNC.S ;  /* 0x00000000000073c6 */ /* 0x001e240000000000 */
[----:B0-----:R-:W-:Y:S06]  /*3df0*/  BAR.SYNC.DEFER_BLOCKING 0x0 ;  /* 0x0000000000007b1d */ /* 0x001fec0000010000 */
[----:B------:R-:W-:Y:S05]  /*3e00*/  @P3 BRA `(.L_x_6) ;  /* 0x00000000003c3947 */ /* 0x000fea0003800000 */
[----:B------:R-:W-:Y:S02]  /*3e10*/  UIADD3 UR4, UPT, UPT, UR15, 0x2000, URZ ;  /* 0x000020000f047890 */ /* 0x000fe4000fffe0ff */
[----:B------:R-:W-:Y:S02]  /*3e20*/  USHF.R.U32.HI UR8, URZ, 0x4, UR15 ;  /* 0x00000004ff087899 */ /* 0x000fe4000801160f */
[----:B------:R-:W-:Y:S02]  /*3e30*/  USHF.R.U32.HI UR4, URZ, 0x4, UR4 ;  /* 0x00000004ff047899 */ /* 0x000fe40008011604 */
[----:B------:R-:W-:Y:S02]  /*3e40*/  USGXT.U32 UR8, UR8, 0xe ;  /* 0x0000000e0808789a */ /* 0x000fe40008000000 */
[----:B------:R-:W-:Y:S01]  /*3e50*/  USGXT.U32 UR6, UR4, 0xe ;  /* 0x0000000e0406789a */ /* 0x000fe20008000000 */
[----:B------:R-:W-:Y:S02]  /*3e60*/  UMOV UR5, URZ ;  /* 0x000000ff00057c82 */ /* 0x000fe40008000000 */
[----:B------:R-:W-:Y:S01]  /*3e70*/  UMOV UR4, UR10 ;  /* 0x0000000a00047c82 */ /* 0x000fe20008000000 */
[----:B------:R-:W-:Y:S01]  /*3e80*/  UMOV UR20, 0x0 ;  /* 0x0000000000147882 */ /* 0x000fe20000000000 */
[----:B------:R-:W-:Y:S01]  /*3e90*/  UMOV UR21, 0x4208490 ;  /* 0x0420849000157882 */ /* 0x000fe20000000000 */
[----:B------:R-:W-:Y:S01]  /*3ea0*/  UMOV UR9, 0xc0004010 ;  /* 0xc000401000097882 */ /* 0x000fe20000000000 */
[----:B------:R-:W-:Y:S01]  /*3eb0*/  UMOV UR7, 0x80004020 ;  /* 0x8000402000077882 */ /* 0x000fe20000000000 */
[----:B------:R-:W-:Y:S01]  /*3ec0*/  UMOV UR4, UR4 ;  /* 0x0000000400047c82 */ /* 0x000fe20008000000 */
[----:B------:R0:W-:Y:S01]  /*3ed0*/  UTCQMMA gdesc[UR6], gdesc[UR8], tmem[UR18], tmem[UR20], idesc[UR21], !UPT ;  /* 0x00ff1408060075ea */ /* 0x0001e2000f800312 */
[----:B------:R0:W-:Y:S01]  /*3ee0*/  UTCBAR [UR4], URZ ;  /* 0x000000ff040073e9 */ /* 0x0001e200080000ff */
[----:B------:R-:W-:-:S02]  /*3ef0*/  NOP ;  /* 0x0000000000007918 */ /* 0x000fc40000000000 */
.L_x_6:
[----:B0-----:R-:W-:Y:S01]  /*3f00*/  UMOV UR4, URZ ;  /* 0x000000ff00047c82 */ /* 0x001fe20008000000 */
[----:B------:R-:W-:Y:S05]  /*3f10*/  @!P4 BRA `(.L_x_7) ;  /* 0x0000001400c0c947 */ /* 0x000fea0003800000 */
[----:B-1----:R-:W-:Y:S01]  /*3f20*/  SHF.R.S32.HI R127, RZ, 0x1f, R4 ;  /* 0x0000001fff7f7819 */ /* 0x002fe20000011404 */
[----:B------:R-:W-:Y:S01]  /*3f30*/  IMAD.SHL.U32 R125, R82, 0x20, RZ ;  /* 0x00000020527d7824 */ /* 0x000fe200078e00ff */
[----:B------:R-:W-:Y:S01]  /*3f40*/  UIADD3 UR5, UPT, UPT, UR15, 0x1000, URZ ;  /* 0x000010000f057890 */ /* 0x000fe2000fffe0ff */
[----:B------:R-:W-:Y:S01]  /*3f50*/  VIADD R124, R126, 0xffffffe0 ;  /* 0xffffffe07e7c7836 */ /* 0x000fe20000000000 */
[----:B------:R-:W-:Y:S01]  /*3f60*/  LEA.HI R82, R127, R4, RZ, 0x5 ;  /* 0x000000047f527211 */ /* 0x000fe200078f28ff */
[----:B------:R-:W-:Y:S01]  /*3f70*/  UIADD3 UR4, UPT, UPT, UR15, 0x2800, URZ ;  /* 0x000028000f047890 */ /* 0x000fe2000fffe0ff */
[----:B------:R-:W-:Y:S01]  /*3f80*/  IMAD.SHL.U32 R127, R83, 0x20, RZ ;  /* 0x00000020537f7824 */ /* 0x000fe200078e00ff */
[----:B------:R-:W-:Y:S01]  /*3f90*/  USHF.R.U32.HI UR5, URZ, 0x4, UR5 ;  /* 0x00000004ff057899 */ /* 0x000fe20008011605 */
[----:B------:R-:W-:Y:S01]  /*3fa0*/  SHF.R.S32.HI R82, RZ, 0x5, R82 ;  /* 0x00000005ff527819 */ /* 0x000fe20000011452 */
[----:B------:R-:W-:Y:S01]  /*3fb0*/  USHF.R.U32.HI UR4, URZ, 0x4, UR4 ;  /* 0x00000004ff047899 */ /* 0x000fe20008011604 */
[----:B------:R-:W-:Y:S01]  /*3fc0*/  IMAD.MOV.U32 R83, RZ, RZ, RZ ;  /* 0x000000ffff537224 */ /* 0x000fe200078e00ff */
[----:B------:R-:W-:Y:S01]  /*3fd0*/  SHF.R.S32.HI R126, RZ, 0x1f, R125 ;  /* 0x0000001fff7e7819 */ /* 0x000fe2000001147d */
[----:B------:R-:W-:Y:S01]  /*3fe0*/  UMOV UR13, UR10 ;  /* 0x0000000a000d7c82 */ /* 0x000fe20008000000 */
[----:B------:R-:W-:Y:S01]  /*3ff0*/  VIMNMX R82, PT, PT, R82, 0x2, !PT ;  /* 0x0000000252527848 */ /* 0x000fe20007fe0100 */
[----:B------:R-:W-:Y:S01]  /*4000*/  USGXT.U32 UR10, UR5, 0xe ;  /* 0x0000000e050a789a */ /* 0x000fe20008000000 */
[----:B------:R-:W-:Y:S01]  /*4010*/  SHF.R.S32.HI R128, RZ, 0x1f, R127 ;  /* 0x0000001fff807819 */ /* 0x000fe2000001147f */
[----:B------:R-:W-:-:S02]  /*4020*/  USGXT.U32 UR8, UR4, 0xe ;  /* 0x0000000e0408789a */ /* 0x000fc40008000000 */
[----:B------:R-:W-:Y:S01]  /*4030*/  VIADD R129, R82, 0xffffffff ;  /* 0xffffffff52817836 */ /* 0x000fe20000000000 */
[----:B------:R-:W-:Y:S01]  /*4040*/  UMOV UR14, 0x1 ;  /* 0x00000001000e7882 */ /* 0x000fe20000000000 */
[----:B------:R-:W-:-:S08]  /*4050*/  UMOV UR5, URZ ;  /* 0x000000ff00057c82 */ /* 0x000fd00008000000 */
.L_x_10:
[----:B------:R-:W-:Y:S01]  /*4060*/  IADD3 R80, P6, PT, R127, R80, RZ ;  /* 0x000000507f507210 */ /* 0x000fe20007fde0ff */
[----:B------:R-:W-:Y:S01]  /*4070*/  IMAD.U32 R83, R83, -0x80000000, RZ ;  /* 0x8000000053537824 */ /* 0x000fe200078e00ff */
[C---:B------:R-:W-:Y:S02]  /*4080*/  IADD3 R116, P5, PT, R127.reuse, R116, RZ ;  /* 0x000000747f747210 */ /* 0x040fe40007fbe0ff */
[C---:B------:R-:W-:Y:S01]  /*4090*/  IADD3 R118, P3, PT, R127.reuse, R118, RZ ;  /* 0x000000767f767210 */ /* 0x040fe20007f7e0ff */
[C---:B------:R-:W-:Y:S01]  /*40a0*/  IMAD.X R85, R128.reuse, 0x1, R85, P6 ;  /* 0x0000000180557824 */ /* 0x040fe200030e0655 */
        /* <DEDUP_REMOVED lines=52> */
[----:B0-----:R-:W0:Y:S01]  /*43f0*/  SYNCS.PHASECHK.TRANS64.TRYWAIT P6, [UR13], R83 ;  /* 0x00000053ff0075a7 */ /* 0x001e2200080c110d */
[C---:B------:R-:W-:Y:S01]  /*4400*/  IADD3 R86, P5, PT, R127.reuse, R86, RZ ;  /* 0x000000567f567210 */ /* 0x040fe20007fbe0ff */
[C---:B------:R-:W-:Y:S01]  /*4410*/  IMAD.X R97, R128.reuse, 0x1, R97, P3 ;  /* 0x0000000180617824 */ /* 0x040fe200018e0661 */
[C---:B------:R-:W-:Y:S01]  /*4420*/  IADD3 R90, P3, PT, R127.reuse, R90, RZ ;  /* 0x0000005a7f5a7210 */ /* 0x040fe20007f7e0ff */
[C---:B------:R-:W-:Y:S01]  /*4430*/  IMAD.X R57, R128.reuse, 0x1, R57, P4 ;  /* 0x0000000180397824 */ /* 0x040fe200020e0639 */
[----:B------:R-:W-:Y:S01]  /*4440*/  IADD3 R52, P4, PT, R127, R52, RZ ;  /* 0x000000347f347210 */ /* 0x000fe20007f9e0ff */
[C---:B------:R-:W-:Y:S01]  /*4450*/  IMAD.X R89, R128.reuse, 0x1, R89, P5 ;  /* 0x0000000180597824 */ /* 0x040fe200028e0659 */
[C---:B------:R-:W-:Y:S01]  /*4460*/  IADD3 R26, P5, PT, R125.reuse, R26, RZ ;  /* 0x0000001a7d1a7210 */ /* 0x040fe20007fbe0ff */
[C---:B------:R-:W-:Y:S01]  /*4470*/  IMAD.X R93, R128.reuse, 0x1, R93, P3 ;  /* 0x00000001805d7824 */ /* 0x040fe200018e065d */
[C---:B------:R-:W-:Y:S01]  /*4480*/  IADD3 R42, P3, PT, R125.reuse, R42, RZ ;  /* 0x0000002a7d2a7210 */ /* 0x040fe20007f7e0ff */
[----:B------:R-:W-:Y:S01]  /*4490*/  IMAD.X R53, R128, 0x1, R53, P4 ;  /* 0x0000000180357824 */ /* 0x000fe200020e0635 */
        /* <DEDUP_REMOVED lines=26> */
[----:B------:R-:W-:Y:S01]  /*4640*/  IADD3 R6, P5, PT, R125, R6, RZ ;  /* 0x000000067d067210 */ /* 0x000fe20007fbe0ff */
[C---:B------:R-:W-:Y:S01]  /*4650*/  IMAD.X R49, R126.reuse, 0x1, R49, P3 ;  /* 0x000000017e317824 */ /* 0x040fe200018e0631 */
[-C--:B------:R-:W-:Y:S01]  /*4660*/  ISETP.GE.AND P3, PT, R71, R124.reuse, PT ;  /* 0x0000007c4700720c */ /* 0x080fe20003f66270 */
[C---:B------:R-:W-:Y:S01]  /*4670*/  IMAD.X R31, R126.reuse, 0x1, R31, P4 ;  /* 0x000000017e1f7824 */ /* 0x040fe200020e061f */
[----:B------:R-:W-:Y:S01]  /*4680*/  ISETP.GE.AND P4, PT, R5, R124, PT ;  /* 0x0000007c0500720c */ /* 0x000fe20003f86270 */
[----:B------:R-:W-:Y:S01]  /*4690*/  IMAD.X R7, R126, 0x1, R7, P5 ;  /* 0x000000017e077824 */ /* 0x000fe200028e0607 */
[----:B------:R-:W-:Y:S01]  /*46a0*/  PRMT R165, RZ, 0x7610, R165 ;  /* 0x00007610ffa57816 */ /* 0x000fe200000000a5 */
[----:B0-----:R-:W-:Y:S10]  /*46b0*/  @!P6 BRA `(.L_x_8) ;  /* 0x0000003800e8e947 */ /* 0x001ff40003800000 */
.L_x_16:
[-C--:B------:R-:W-:Y:S01]  /*46c0*/  ISETP.GE.AND P5, PT, R10, R124.reuse, PT ;  /* 0x0000007c0a00720c */ /* 0x080fe20003fa6270 */
[----:B------:R-:W2:Y:S01]  /*46d0*/  @!P3 LDG.E.U8 R165, desc[UR16][R6.64] ;  /* 0x0000001006a5b981 */ /* 0x000ea2000c1e1100 */
[----:B------:R-:W-:Y:S02]  /*46e0*/  PRMT R130, RZ, 0x7610, R130 ;  /* 0x00007610ff827816 */ /* 0x000fe40000000082 */
[-C--:B------:R-:W-:Y:S02]  /*46f0*/  ISETP.GE.AND P6, PT, R11, R124.reuse, PT ;  /* 0x0000007c0b00720c */ /* 0x080fe40003fc6270 */
[----:B------:R-:W-:Y:S02]  /*4700*/  PRMT R132, RZ, 0x7610, R132 ;  /* 0x00007610ff847816 */ /* 0x000fe40000000084 */
[----:B------:R-:W3:Y:S01]  /*4710*/  @!P4 LDG.E.U8 R130, desc[UR16][R8.64] ;  /* 0x000000100882c981 */ /* 0x000ee2000c1e1100 */
[----:B------:R-:W-:Y:S02]  /*4720*/  ISETP.GE.AND P3, PT, R15, R124, PT ;  /* 0x0000007c0f00720c */ /* 0x000fe40003f66270 */
[----:B------:R-:W-:-:S02]  /*4730*/  PRMT R134, RZ, 0x7610, R134 ;  /* 0x00007610ff867816 */ /* 0x000fc40000000086 */
[----:B------:R-:W4:Y:S01]  /*4740*/  @!P5 LDG.E.U8 R132, desc[UR16][R12.64] ;  /* 0x000000100c84d981 */ /* 0x000f22000c1e1100 */
[----:B------:R-:W-:-:S03]  /*4750*/  ISETP.GE.AND P4, PT, R18, R124, PT ;  /* 0x0000007c1200720c */ /* 0x000fc60003f86270 */
[----:B------:R-:W-:Y:S02]  /*4760*/  @!P6 IMAD.MOV.U32 R82, RZ, RZ, R14 ;  /* 0x000000ffff52e224 */ /* 0x000fe400078e000e */
[----:B------:R-:W-:Y:S01]  /*4770*/  @!P6 IMAD.MOV.U32 R83, RZ, RZ, R17 ;  /* 0x000000ffff53e224 */ /* 0x000fe200078e0011 */
[----:B------:R-:W-:Y:S02]  /*4780*/  PRMT R136, RZ, 0x7610, R136 ;  /* 0x00007610ff887816 */ /* 0x000fe40000000088 */
[-C--:B------:R-:W-:Y:S02]  /*4790*/  ISETP.GE.AND P5, PT, R21, R124.reuse, PT ;  /* 0x0000007c1500720c */ /* 0x080fe40003fa6270 */
[----:B------:R0:W5:Y:S01]  /*47a0*/  @!P6 LDG.E.U8 R134, desc[UR16][R82.64] ;  /* 0x000000105286e981 */ /* 0x000162000c1e1100 */
[----:B------:R-:W-:Y:S02]  /*47b0*/  PRMT R138, RZ, 0x7610, R138 ;  /* 0x00007610ff8a7816 */ /* 0x000fe4000000008a */
[----:B------:R-:W-:Y:S01]  /*47c0*/  ISETP.GE.AND P6, PT, R24, R124, PT ;  /* 0x0000007c1800720c */ /* 0x000fe20003fc6270 */
[----:B0-----:R-:W-:-:S02]  /*47d0*/  @!P3 IMAD.MOV.U32 R82, RZ, RZ, R16 ;  /* 0x000000ffff52b224 */ /* 0x001fc400078e0010 */
[----:B------:R-:W-:-:S05]  /*47e0*/  @!P3 IMAD.MOV.U32 R83, RZ, RZ, R19 ;  /* 0x000000ffff53b224 */ /* 0x000fca00078e0013 */
[----:B------:R0:W5:Y:S01]  /*47f0*/  @!P3 LDG.E.U8 R136, desc[UR16][R82.64] ;  /* 0x000000105288b981 */ /* 0x000162000c1e1100 */
[----:B------:R-:W-:Y:S02]  /*4800*/  PRMT R140, RZ, 0x7610, R140 ;  /* 0x00007610ff8c7816 */ /* 0x000fe4000000008c */
[----:B------:R-:W-:Y:S01]  /*4810*/  ISETP.GE.AND P3, PT, R27, R124, PT ;  /* 0x0000007c1b00720c */ /* 0x000fe20003f66270 */
[----:B0-----:R-:W-:Y:S02]  /*4820*/  @!P4 IMAD.MOV.U32 R82, RZ, RZ, R20 ;  /* 0x000000ffff52c224 */ /* 0x001fe400078e0014 */
[----:B------:R-:W-:-:S05]  /*4830*/  @!P4 IMAD.MOV.U32 R83, RZ, RZ, R23 ;  /* 0x000000ffff53c224 */ /* 0x000fca00078e0017 */
[----:B------:R0:W5:Y:S01]  /*4840*/  @!P4 LDG.E.U8 R138, desc[UR16][R82.64] ;  /* 0x00000010528ac981 */ /* 0x000162000c1e1100 */
[----:B------:R-:W-:Y:S02]  /*4850*/  PRMT R142, RZ, 0x7610, R142 ;  /* 0x00007610ff8e7816 */ /* 0x000fe4000000008e */
[----:B------:R-:W-:Y:S01]  /*4860*/  ISETP.GE.AND P4, PT, R30, R124, PT ;  /* 0x0000007c1e00720c */ /* 0x000fe20003f86270 */
[----:B0-----:R-:W-:Y:S02]  /*4870*/  @!P5 IMAD.MOV.U32 R82, RZ, RZ, R22 ;  /* 0x000000ffff52d224 */ /* 0x001fe400078e0016 */
[----:B------:R-:W-:-:S05]  /*4880*/  @!P5 IMAD.MOV.U32 R83, RZ, RZ, R25 ;  /* 0x000000ffff53d224 */ /* 0x000fca00078e0019 */
[----:B------:R0:W5:Y:S01]  /*4890*/  @!P5 LDG.E.U8 R140, desc[UR16][R82.64] ;  /* 0x00000010528cd981 */ /* 0x000162000c1e1100 */
[----:B------:R-:W-:Y:S01]  /*48a0*/  PRMT R144, RZ, 0x7610, R144 ;  /* 0x00007610ff907816 */ /* 0x000fe20000000090 */
[----:B0-----:R-:W-:Y:S02]  /*48b0*/  @!P6 IMAD.MOV.U32 R82, RZ, RZ, R26 ;  /* 0x000000ffff52e224 */ /* 0x001fe400078e001a */
[----:B------:R-:W-:-:S05]  /*48c0*/  @!P6 IMAD.MOV.U32 R83, RZ, RZ, R29 ;  /* 0x000000ffff53e224 */ /* 0x000fca00078e001d */
[----:B------:R0:W5:Y:S01]  /*48d0*/  @!P6 LDG.E.U8 R142, desc[UR16][R82.64] ;  /* 0x00000010528ee981 */ /* 0x000162000c1e1100 */
[----:B------:R-:W-:Y:S02]  /*48e0*/  ISETP.GE.AND P5, PT, R33, R124, PT ;  /* 0x0000007c2100720c */ /* 0x000fe40003fa6270 */
[----:B------:R-:W-:Y:S01]  /*48f0*/  PRMT R148, RZ, 0x7610, R148 ;  /* 0x00007610ff947816 */ /* 0x000fe20000000094 */
[----:B0-----:R-:W-:Y:S02]  /*4900*/  @!P3 IMAD.MOV.U32 R82, RZ, RZ, R28 ;  /* 0x000000ffff52b224 */ /* 0x001fe400078e001c */
[----:B------:R-:W-:-:S05]  /*4910*/  @!P3 IMAD.MOV.U32 R83, RZ, RZ, R31 ;  /* 0x000000ffff53b224 */ /* 0x000fca00078e001f */
[----:B------:R0:W5:Y:S01]  /*4920*/  @!P3 LDG.E.U8 R144, desc[UR16][R82.64] ;  /* 0x000000105290b981 */ /* 0x000162000c1e1100 */
[-C--:B------:R-:W-:Y:S02]  /*4930*/  ISETP.GE.AND P6, PT, R34, R124.reuse, PT ;  /* 0x0000007c2200720c */ /* 0x080fe40003fc6270 */
[----:B------:R-:W-:Y:S01]  /*4940*/  PRMT R152, RZ, 0x7610, R152 ;  /* 0x00007610ff987816 */ /* 0x000fe20000000098 */
[----:B0-----:R-:W-:Y:S02]  /*4950*/  @!P4 IMAD.MOV.U32 R82, RZ, RZ, R32 ;  /* 0x000000ffff52c224 */ /* 0x001fe400078e0020 */
[----:B------:R-:W-:Y:S01]  /*4960*/  @!P4 IMAD.MOV.U32 R83, RZ, RZ, R35 ;  /* 0x000000ffff53c224 */ /* 0x000fe200078e0023 */
[----:B------:R-:W-:Y:S02]  /*4970*/  ISETP.GE.AND P3, PT, R88, R124, PT ;  /* 0x0000007c5800720c */ /* 0x000fe40003f66270 */
[----:B------:R-:W5:Y:S04]  /*4980*/  @!P5 LDG.E.U8 R152, desc[UR16][R36.64] ;  /* 0x000000102498d981 */ /* 0x000f68000c1e1100 */
[----:B------:R0:W5:Y:S01]  /*4990*/  @!P4 LDG.E.U8 R148, desc[UR16][R82.64] ;  /* 0x000000105294c981 */ /* 0x000162000c1e1100 */
[----:B------:R-:W-:-:S02]  /*49a0*/  PRMT R160, RZ, 0x7610, R160 ;  /* 0x00007610ffa07816 */ /* 0x000fc400000000a0 */
[----:B------:R-:W-:Y:S02]  /*49b0*/  ISETP.GE.AND P4, PT, R69, R124, PT ;  /* 0x0000007c4500720c */ /* 0x000fe40003f86270 */
[----:B------:R-:W-:Y:S02]  /*49c0*/  PRMT R158, RZ, 0x7610, R158 ;  /* 0x00007610ff9e7816 */ /* 0x000fe4000000009e */
[----:B------:R-:W5:Y:S01]  /*49d0*/  @!P6 LDG.E.U8 R160, desc[UR16][R38.64] ;  /* 0x0000001026a0e981 */ /* 0x000f62000c1e1100 */
[----:B------:R-:W-:-:S03]  /*49e0*/  PRMT R156, RZ, 0x7610, R156 ;  /* 0x00007610ff9c7816 */ /* 0x000fc6000000009c */
[----:B------:R-:W5:Y:S05]  /*49f0*/  @!P3 LDG.E.U8 R158, desc[UR16][R48.64] ;  /* 0x00000010309eb981 */ /* 0x000f6a000c1e1100 */
[----:B------:R-:W5:Y:S01]  /*4a00*/  @!P4 LDG.E.U8 R156, desc[UR16][R40.64] ;  /* 0x00000010289cc981 */ /* 0x000f62000c1e1100 */
[-C--:B------:R-:W-:Y:S02]  /*4a10*/  ISETP.GE.AND P3, PT, R91, R124.reuse, PT ;  /* 0x0000007c5b00720c */ /* 0x080fe40003f66270 */
[----:B------:R-:W-:Y:S02]  /*4a20*/  ISETP.GE.AND P4, PT, R3, R124, PT ;  /* 0x0000007c0300720c */ /* 0x000fe40003f86270 */
[----:B------:R-:W-:-:S02]  /*4a30*/  PRMT R154, RZ, 0x7610, R154 ;  /* 0x00007610ff9a7816 */ /* 0x000fc4000000009a */
[----:B------:R-:W-:-:S07]  /*4a40*/  PRMT R150, RZ, 0x7610, R150 ;  /* 0x00007610ff967816 */ /* 0x000fce0000000096 */
[----:B------:R-:W5:Y:S04]  /*4a50*/  @!P3 LDG.E.U8 R154, desc[UR16][R50.64] ;  /* 0x00000010329ab981 */ /* 0x000f68000c1e1100 */
[----:B------:R-:W5:Y:S01]  /*4a60*/  @!P4 LDG.E.U8 R150, desc[UR16][R42.64] ;  /* 0x000000102a96c981 */ /* 0x000f62000c1e1100 */
[----:B------:R-:W-:Y:S01]  /*4a70*/  BAR.SYNC.DEFER_BLOCKING 0x0 ;  /* 0x0000000000007b1d */ /* 0x000fe20000010000 */
[----:B------:R-:W-:Y:S02]  /*4a80*/  ISETP.GE.AND P5, PT, R44, R124, PT ;  /* 0x0000007c2c00720c */ /* 0x000fe40003fa6270 */
[----:B------:R-:W-:Y:S02]  /*4a90*/  PRMT R147, RZ, 0x7610, R147 ;  /* 0x00007610ff937816 */ /* 0x000fe40000000093 */
[----:B------:R-:W-:-:S09]  /*4aa0*/  PRMT R149, RZ, 0x7610, R149 ;  /* 0x00007610ff957816 */ /* 0x000fd20000000095 */
[----:B0-----:R-:W-:Y:S02]  /*4ab0*/  @!P5 IMAD.MOV.U32 R82, RZ, RZ, R70 ;  /* 0x000000ffff52d224 */ /* 0x001fe400078e0046 */
[----:B------:R-:W-:Y:S01]  /*4ac0*/  @!P5 IMAD.MOV.U32 R83, RZ, RZ, R45 ;  /* 0x000000ffff53d224 */ /* 0x000fe200078e002d */
[----:B------:R-:W-:-:S04]  /*4ad0*/  PRMT R151, RZ, 0x7610, R151 ;  /* 0x00007610ff977816 */ /* 0x000fc80000000097 */
[----:B------:R0:W5:Y:S02]  /*4ae0*/  @!P5 LDG.E.U8 R147, desc[UR16][R82.64] ;  /* 0x000000105293d981 */ /* 0x000164000c1e1100 */
[----:B0-----:R-:W-:Y:S02]  /*4af0*/  @!P5 IMAD.MOV.U32 R82, RZ, RZ, R72 ;  /* 0x000000ffff52d224 */ /* 0x001fe400078e0048 */
[----:B------:R-:W-:-:S05]  /*4b00*/  @!P5 IMAD.MOV.U32 R83, RZ, RZ, R75 ;  /* 0x000000ffff53d224 */ /* 0x000fca00078e004b */
[----:B------:R0:W5:Y:S01]  /*4b10*/  @!P5 LDG.E.U8 R149, desc[UR16][R82.64] ;  /* 0x000000105295d981 */ /* 0x000162000c1e1100 */
[----:B------:R-:W-:Y:S01]  /*4b20*/  PRMT R153, RZ, 0x7610, R153 ;  /* 0x00007610ff997816 */ /* 0x000fe20000000099 */
        /* <DEDUP_REMOVED lines=22> */
[----:B------:R0:W5:Y:S04]  /*4c90*/  @!P5 LDG.E.U8 R161, desc[UR16][R82.64] ;  /* 0x0000001052a1d981 */ /* 0x000168000c1e1100 */
[----:B--2---:R1:W-:Y:S01]  /*4ca0*/  STS.U8 [R0+UR15+0x2800], R165 ;  /* 0x002800a500007988 */ /* 0x0043e2000800000f */
[----:B0-----:R-:W-:Y:S02]  /*4cb0*/  @!P5 IMAD.MOV.U32 R82, RZ, RZ, R90 ;  /* 0x000000ffff52d224 */ /* 0x001fe400078e005a */
[----:B------:R-:W-:Y:S01]  /*4cc0*/  @!P5 IMAD.MOV.U32 R83, RZ, RZ, R93 ;  /* 0x000000ffff53d224 */ /* 0x000fe200078e005d */
[----:B-1----:R-:W-:-:S04]  /*4cd0*/  PRMT R165, RZ, 0x7610, R165 ;  /* 0x00007610ffa57816 */ /* 0x002fc800000000a5 */
[----:B------:R0:W2:Y:S04]  /*4ce0*/  @!P5 LDG.E.U8 R163, desc[UR16][R82.64] ;  /* 0x0000001052a3d981 */ /* 0x0000a8000c1e1100 */
[----:B---3--:R1:W-:Y:S01]  /*4cf0*/  STS.U8 [R0+UR15+0x2a00], R130 ;  /* 0x002a008200007988 */ /* 0x0083e2000800000f */
[----:B0-----:R-:W-:Y:S02]  /*4d00*/  @!P5 IMAD.MOV.U32 R82, RZ, RZ, R92 ;  /* 0x000000ffff52d224 */ /* 0x001fe400078e005c */
[----:B------:R-:W-:Y:S01]  /*4d10*/  @!P5 IMAD.MOV.U32 R83, RZ, RZ, R95 ;  /* 0x000000ffff53d224 */ /* 0x000fe200078e005f */
[----:B-1----:R-:W-:-:S04]  /*4d20*/  PRMT R130, RZ, 0x7610, R130 ;  /* 0x00007610ff827816 */ /* 0x002fc80000000082 */
[----:B------:R0:W3:Y:S04]  /*4d30*/  @!P5 LDG.E.U8 R165, desc[UR16][R82.64] ;  /* 0x0000001052a5d981 */ /* 0x0000e8000c1e1100 */
[----:B----4-:R1:W-:Y:S01]  /*4d40*/  STS.U8 [R0+UR15+0x2c00], R132 ;  /* 0x002c008400007988 */ /* 0x0103e2000800000f */
[----:B0-----:R-:W-:Y:S02]  /*4d50*/  @!P5 IMAD.MOV.U32 R82, RZ, RZ, R94 ;  /* 0x000000ffff52d224 */ /* 0x001fe400078e005e */
[----:B------:R-:W-:Y:S01]  /*4d60*/  @!P5 IMAD.MOV.U32 R83, RZ, RZ, R97 ;  /* 0x000000ffff53d224 */ /* 0x000fe200078e0061 */
[----:B-1----:R-:W-:-:S04]  /*4d70*/  PRMT R132, RZ, 0x7610, R132 ;  /* 0x00007610ff847816 */ /* 0x002fc80000000084 */
[----:B------:R0:W4:Y:S04]  /*4d80*/  @!P5 LDG.E.U8 R130, desc[UR16][R82.64] ;  /* 0x000000105282d981 */ /* 0x000128000c1e1100 */
[----:B-----5:R1:W-:Y:S01]  /*4d90*/  STS.U8 [R0+UR15+0x2e00], R134 ;  /* 0x002e008600007988 */ /* 0x0203e2000800000f */
[----:B0-----:R-:W-:Y:S02]  /*4da0*/  @!P5 IMAD.MOV.U32 R82, RZ, RZ, R96 ;  /* 0x000000ffff52d224 */ /* 0x001fe400078e0060 */
[----:B------:R-:W-:Y:S01]  /*4db0*/  @!P5 IMAD.MOV.U32 R83, RZ, RZ, R99 ;  /* 0x000000ffff53d224 */ /* 0x000fe200078e0063 */
[----:B-1----:R-:W-:-:S04]  /*4dc0*/  PRMT R134, RZ, 0x7610, R134 ;  /* 0x00007610ff867816 */ /* 0x002fc80000000086 */
[----:B------:R0:W5:Y:S04]  /*4dd0*/  @!P5 LDG.E.U8 R132, desc[UR16][R82.64] ;  /* 0x000000105284d981 */ /* 0x000168000c1e1100 */
[----:B------:R1:W-:Y:S01]  /*4de0*/  STS.U8 [R120+UR15+0x2880], R136 ;  /* 0x0028808878007988 */ /* 0x0003e2000800000f */
[----:B0-----:R-:W-:Y:S02]  /*4df0*/  @!P5 IMAD.MOV.U32 R82, RZ, RZ, R98 ;  /* 0x000000ffff52d224 */ /* 0x001fe400078e0062 */
[----:B------:R-:W-:Y:S01]  /*4e00*/  @!P5 IMAD.MOV.U32 R83, RZ, RZ, R101 ;  /* 0x000000ffff53d224 */ /* 0x000fe200078e0065 */
[----:B-1----:R-:W-:-:S04]  /*4e10*/  PRMT R136, RZ, 0x7610, R136 ;  /* 0x00007610ff887816 */ /* 0x002fc80000000088 */
[----:B------:R0:W2:Y:S04]  /*4e20*/  @!P5 LDG.E.U8 R134, desc[UR16][R82.64] ;  /* 0x000000105286d981 */ /* 0x0000a8000c1e1100 */
        /* <DEDUP_REMOVED lines=39> */
[----:B------:R0:W2:Y:S01]  /*50a0*/  @!P5 LDG.E.U8 R160, desc[UR16][R82.64] ;  /* 0x0000001052a0d981 */ /* 0x0000a2000c1e1100 */
[----:B------:R-:W-:Y:S02]  /*50b0*/  PRMT R146, RZ, 0x7610, R146 ;  /* 0x00007610ff927816 */ /* 0x000fe40000000092 */
[----:B------:R-:W-:Y:S01]  /*50c0*/  PRMT R131, RZ, 0x7610, R131 ;  /* 0x00007610ff837816 */ /* 0x000fe20000000083 */
[----:B------:R1:W-:Y:S01]  /*50d0*/  STS.U8 [R123+UR15+0x2b80], R156 ;  /* 0x002b809c7b007988 */ /* 0x0003e2000800000f */
[----:B------:R-:W-:Y:S02]  /*50e0*/  PRMT R133, RZ, 0x7610, R133 ;  /* 0x00007610ff857816 */ /* 0x000fe40000000085 */
[----:B------:R-:W-:Y:S01]  /*50f0*/  PRMT R135, RZ, 0x7610, R135 ;  /* 0x00007610ff877816 */ /* 0x000fe20000000087 */
[----:B------:R-:W2:Y:S01]  /*5100*/  @!P5 LDG.E.U8 R146, desc[UR16][R46.64] ;  /* 0x000000102e92d981 */ /* 0x000ea2000c1e1100 */
[----:B0-----:R-:W-:Y:S02]  /*5110*/  @!P5 IMAD.MOV.U32 R82, RZ, RZ, R116 ;  /* 0x000000ffff52d224 */ /* 0x001fe400078e0074 */
[----:B------:R-:W-:Y:S01]  /*5120*/  @!P5 IMAD.MOV.U32 R83, RZ, RZ, R119 ;  /* 0x000000ffff53d224 */ /* 0x000fe200078e0077 */
[----:B------:R-:W-:Y:S01]  /*5130*/  PRMT R137, RZ, 0x7610, R137 ;  /* 0x00007610ff897816 */ /* 0x000fe20000000089 */
[----:B------:R-:W3:Y:S01]  /*5140*/  @!P5 LDG.E.U8 R131, desc[UR16][R52.64] ;  /* 0x000000103483d981 */ /* 0x000ee2000c1e1100 */
[----:B------:R-:W-:-:S02]  /*5150*/  PRMT R139, RZ, 0x7610, R139 ;  /* 0x00007610ff8b7816 */ /* 0x000fc4000000008b */
[----:B------:R-:W-:Y:S01]  /*5160*/  PRMT R141, RZ, 0x7610, R141 ;  /* 0x00007610ff8d7816 */ /* 0x000fe2000000008d */
[----:B------:R0:W4:Y:S01]  /*5170*/  @!P5 LDG.E.U8 R158, desc[UR16][R82.64] ;  /* 0x00000010529ed981 */ /* 0x000122000c1e1100 */
[----:B------:R-:W-:Y:S02]  /*5180*/  PRMT R143, RZ, 0x7610, R143 ;  /* 0x00007610ff8f7816 */ /* 0x000fe4000000008f */
[----:B------:R-:W-:Y:S01]  /*5190*/  PRMT R145, RZ, 0x7610, R145 ;  /* 0x00007610ff917816 */ /* 0x000fe20000000091 */
[----:B------:R-:W4:Y:S01]  /*51a0*/  @!P5 LDG.E.U8 R133, desc[UR16][R54.64] ;  /* 0x000000103685d981 */ /* 0x000f22000c1e1100 */
[----:B-1----:R-:W-:-:S03]  /*51b0*/  PRMT R156, RZ, 0x7610, R156 ;  /* 0x00007610ff9c7816 */ /* 0x002fc6000000009c */
[----:B------:R-:W5:Y:S01]  /*51c0*/  @!P5 LDG.E.U8 R135, desc[UR16][R56.64] ;  /* 0x000000103887d981 */ /* 0x000f62000c1e1100 */
[----:B0-----:R-:W-:Y:S02]  /*51d0*/  @!P5 IMAD.MOV.U32 R82, RZ, RZ, R118 ;  /* 0x000000ffff52d224 */ /* 0x001fe400078e0076 */
[----:B------:R-:W-:Y:S01]  /*51e0*/  @!P5 IMAD.MOV.U32 R83, RZ, RZ, R121 ;  /* 0x000000ffff53d224 */ /* 0x000fe200078e0079 */
[----:B------:R-:W5:Y:S04]  /*51f0*/  @!P5 LDG.E.U8 R137, desc[UR16][R58.64] ;  /* 0x000000103a89d981 */ /* 0x000f68000c1e1100 */
[----:B------:R-:W5:Y:S04]  /*5200*/  @!P5 LDG.E.U8 R139, desc[UR16][R60.64] ;  /* 0x000000103c8bd981 */ /* 0x000f68000c1e1100 */
[----:B------:R-:W5:Y:S04]  /*5210*/  @!P5 LDG.E.U8 R141, desc[UR16][R62.64] ;  /* 0x000000103e8dd981 */ /* 0x000f68000c1e1100 */
[----:B------:R-:W5:Y:S04]  /*5220*/  @!P5 LDG.E.U8 R143, desc[UR16][R64.64] ;  /* 0x00000010408fd981 */ /* 0x000f68000c1e1100 */
[----:B------:R-:W5:Y:S04]  /*5230*/  @!P5 LDG.E.U8 R145, desc[UR16][R66.64] ;  /* 0x000000104291d981 */ /* 0x000f68000c1e1100 */
[----:B------:R-:W5:Y:S04]  /*5240*/  @!P5 LDG.E.U8 R156, desc[UR16][R82.64] ;  /* 0x00000010529cd981 */ /* 0x000f68000c1e1100 */
        /* <DEDUP_REMOVED lines=9> */
[----:B------:R-:W-:Y:S01]  /*52e0*/  ULEA UR13, UR14, UR15, 0x3 ;  /* 0x0000000f0e0d7291 */ /* 0x000fe2000f8e18ff */
[----:B------:R-:W-:-:S03]  /*52f0*/  UMOV UR4, UR5 ;  /* 0x0000000500047c82 */ /* 0x000fc60008000000 */
[----:B------:R-:W-:Y:S01]  /*5300*/  UIADD3 UR13, UPT, UPT, UR13, 0x3000, URZ ;  /* 0x000030000d0d7890 */ /* 0x000fe2000fffe0ff */
[----:B--2---:R0:W-:Y:S04]  /*5310*/  STS.U8 [R0+UR15+0x1000], R146 ;  /* 0x0010009200007988 */ /* 0x0041e8000800000f */
[----:B---3--:R0:W-:Y:S04]  /*5320*/  STS.U8 [R0+UR15+0x1100], R131 ;  /* 0x0011008300007988 */ /* 0x0081e8000800000f */
[----:B----4-:R0:W-:Y:S04]  /*5330*/  STS.U8 [R0+UR15+0x1200], R133 ;  /* 0x0012008500007988 */ /* 0x0101e8000800000f */
[----:B-----5:R0:W-:Y:S04]  /*5340*/  STS.U8 [R0+UR15+0x1300], R135 ;  /* 0x0013008700007988 */ /* 0x0201e8000800000f */
        /* <DEDUP_REMOVED lines=22> */
[----:B-1----:R-:W1:Y:S02]  /*54b0*/  FENCE.VIEW.ASYNC.S ;  /* 0x00000000000073c6 */ /* 0x002e640000000000 */
[----:B-1----:R-:W-:Y:S06]  /*54c0*/  BAR.SYNC.DEFER_BLOCKING 0x0 ;  /* 0x0000000000007b1d */ /* 0x002fec0000010000 */
[----:B------:R-:W-:Y:S05]  /*54d0*/  @P0 BRA `(.L_x_9) ;  /* 0x0000000000280947 */ /* 0x000fea0003800000 */
[----:B------:R-:W-:Y:S01]  /*54e0*/  UMOV UR6, UR13 ;  /* 0x0000000d00067c82 */ /* 0x000fe20008000000 */
[----:B------:R-:W-:Y:S01]  /*54f0*/  UMOV UR7, URZ ;  /* 0x000000ff00077c82 */ /* 0x000fe20008000000 */
[----:B------:R-:W-:Y:S01]  /*5500*/  UMOV UR9, 0x80004020 ;  /* 0x8000402000097882 */ /* 0x000fe20000000000 */
[----:B------:R-:W-:Y:S01]  /*5510*/  UMOV UR11, 0xc0004010 ;  /* 0xc0004010000b7882 */ /* 0x000fe20000000000 */
[----:B------:R-:W-:Y:S01]  /*5520*/  UMOV UR20, 0x0 ;  /* 0x0000000000147882 */ /* 0x000fe20000000000 */
[----:B------:R-:W-:Y:S01]  /*5530*/  UMOV UR21, 0x4208490 ;  /* 0x0420849000157882 */ /* 0x000fe20000000000 */
[----:B------:R-:W-:Y:S01]  /*5540*/  UMOV UR5, UR6 ;  /* 0x0000000600057c82 */ /* 0x000fe20008000000 */
[----:B------:R1:W-:Y:S01]  /*5550*/  UTCQMMA gdesc[UR8], gdesc[UR10], tmem[UR18], tmem[UR20], idesc[UR21], UPT ;  /* 0x00ff140a080075ea */ /* 0x0003e2000b800312 */
[----:B------:R1:W-:Y:S01]  /*5560*/  UTCBAR [UR5], URZ ;  /* 0x000000ff050073e9 */ /* 0x0003e200080000ff */
[----:B------:R-:W-:Y:S02]  /*5570*/  NOP ;  /* 0x0000000000007918 */ /* 0x000fe40000000000 */
.L_x_9:
[----:B------:R-:W-:Y:S01]  /*5580*/  VIADD R129, R129, 0xffffffff ;  /* 0xffffffff81817836 */ /* 0x000fe20000000000 */
[----:B------:R-:W-:Y:S01]  /*5590*/  UIADD3 UR14, UPT, UPT, UR14, 0x1, URZ ;  /* 0x000000010e0e7890 */ /* 0x000fe2000fffe0ff */
[----:B------:R-:W-:Y:S02]  /*55a0*/  IMAD.U32 R83, RZ, RZ, UR4 ;  /* 0x00000004ff537e24 */ /* 0x000fe4000f8e00ff */
[----:B------:R-:W-:Y:S01]  /*55b0*/  VIADD R124, R124, 0xffffffe0 ;  /* 0xffffffe07c7c7836 */ /* 0x000fe20000000000 */
[----:B------:R-:W-:Y:S01]  /*55c0*/  ISETP.NE.U32.AND P3, PT, R129, RZ, PT ;  /* 0x000000ff8100720c */ /* 0x000fe20003f65070 */
[----:B------:R-:W-:-:S04]  /*55d0*/  UISETP.GT.AND UP0, UPT, UR14, 0x1, UPT ;  /* 0x000000010e00788c */ /* 0x000fc8000bf04270 */
[----:B-1----:R-:W-:Y:S02]  /*55e0*/  USEL UR5, URZ, 0x1, !UP0 ;  /* 0x00000001ff057887 */ /* 0x002fe4000c000000 */
[----:B------:R-:W-:Y:S02]  /*55f0*/  USEL UR14, UR14, URZ, !UP0 ;  /* 0x000000ff0e0e7287 */ /* 0x000fe4000c000000 */
[----:B------:R-:W-:-:S04]  /*5600*/  ULOP3.LUT UR5, UR4, UR5, URZ, 0x3c, !UPT ;  /* 0x0000000504057292 */ /* 0x000fc8000f8e3cff */
[----:B------:R-:W-:Y:S08]  /*5610*/  @P3 BRA `(.L_x_10) ;  /* 0xffffffe800903947 */ /* 0x000ff0000383ffff */
.L_x_7:
[----:B------:R-:W-:Y:S01]  /*5620*/  ISETP.GE.AND P0, PT, R4, 0x20, PT ;  /* 0x000000200400780c */ /* 0x000fe20003f06270 */
[C---:B------:R-:W-:Y:S02]  /*5630*/  IMAD.SHL.U32 R4, R73.reuse, 0x10, RZ ;  /* 0x0000001049047824 */ /* 0x040fe400078e00ff */
[----:B------:R-:W-:-:S03]  /*5640*/  IMAD.SHL.U32 R70, R73, 0x80, RZ ;  /* 0x0000008049467824 */ /* 0x000fc600078e00ff */
[----:B------:R-:W-:-:S07]  /*5650*/  LOP3.LUT R72, R4, 0xf0, RZ, 0xc0, !PT ;  /* 0x000000f004487812 */ /* 0x000fce00078ec0ff */
[----:B------:R-:W-:Y:S05]  /*5660*/  @!P0 BRA `(.L_x_11) ;  /* 0x0000000000108947 */ /* 0x000fea0003800000 */
[----:B------:R-:W-:-:S06]  /*5670*/  USHF.L.U32 UR4, UR4, 0x1f, URZ ;  /* 0x0000001f04047899 */ /* 0x000fcc00080006ff */
[----:B------:R-:W-:-:S04]  /*5680*/  IMAD.U32 R4, RZ, RZ, UR4 ;  /* 0x00000004ff047e24 */ /* 0x000fc8000f8e00ff */
[----:B------:R-:W2:Y:S02]  /*5690*/  SYNCS.PHASECHK.TRANS64.TRYWAIT P0, [UR13], R4 ;  /* 0x00000004ff0075a7 */ /* 0x000ea4000800110d */
[----:B--2---:R-:W-:Y:S05]  /*56a0*/  @!P0 BRA `(.L_x_12) ;  /* 0x0000002800f88947 */ /* 0x004fea0003800000 */
.L_x_11:
[----:B------:R-:W-:Y:S01]  /*56b0*/  BAR.SYNC.DEFER_BLOCKING 0x0 ;  /* 0x0000000000007b1d */ /* 0x000fe20000010000 */
[----:B------:R-:W-:Y:S01]  /*56c0*/  LOP3.LUT R75, R70, 0x800, RZ, 0xc0, !PT ;  /* 0x00000800464b7812 */ /* 0x000fe200078ec0ff */
[C---:B------:R-:W-:Y:S01]  /*56d0*/  IMAD.IADD R70, R68.reuse, 0x1, R3 ;  /* 0x0000000144467824 */ /* 0x040fe200078e0203 */
[C---:B------:R-:W-:Y:S01]  /*56e0*/  LOP3.LUT R3, R68.reuse, R71, RZ, 0xfc, !PT ;  /* 0x0000004744037212 */ /* 0x040fe200078efcff */
[----:B------:R-:W-:Y:S01]  /*56f0*/  IMAD.IADD R87, R68, 0x1, R69 ;  /* 0x0000000144577824 */ /* 0x000fe200078e0245 */
[----:B------:R-:W-:Y:S01]  /*5700*/  IADD3 R99, PT, PT, R72, UR15, R75 ;  /* 0x0000000f48637c10 */ /* 0x000fe2000fffe04b */
[----:B------:R-:W2:Y:S01]  /*5710*/  LDCU.128 UR8, c[0x0][0x390] ;  /* 0x00007200ff0877ac */ /* 0x000ea20008000c00 */
[----:B------:R-:W-:Y:S02]  /*5720*/  LOP3.LUT R72, R73, 0x60, RZ, 0xc0, !PT ;  /* 0x0000006049487812 */ /* 0x000fe400078ec0ff */
[C-C-:B------:R-:W-:Y:S01]  /*5730*/  LOP3.LUT R69, R68.reuse, 0x1c, R71.reuse, 0xfe, !PT ;  /* 0x0000001c44457812 */ /* 0x140fe200078efe47 */
[----:B------:R-:W3:Y:S01]  /*5740*/  LDCU UR4, c[0x0][0x3b4] ;  /* 0x00007680ff0477ac */ /* 0x000ee20008000800 */
[----:B------:R-:W-:-:S02]  /*5750*/  LOP3.LUT R77, R68, 0x1a, R71, 0xfe, !PT ;  /* 0x0000001a444d7812 */ /* 0x000fc400078efe47 */
[C-C-:B------:R-:W-:Y:S02]  /*5760*/  LOP3.LUT R75, R68.reuse, 0x18, R71.reuse, 0xfe, !PT ;  /* 0x00000018444b7812 */ /* 0x140fe400078efe47 */
[C-C-:B------:R-:W-:Y:S02]  /*5770*/  LOP3.LUT R79, R68.reuse, 0x16, R71.reuse, 0xfe, !PT ;  /* 0x00000016444f7812 */ /* 0x140fe400078efe47 */
[C-C-:B------:R-:W-:Y:S02]  /*5780*/  LOP3.LUT R81, R68.reuse, 0x14, R71.reuse, 0xfe, !PT ;  /* 0x0000001444517812 */ /* 0x140fe400078efe47 */
[C-C-:B------:R-:W-:Y:S02]  /*5790*/  LOP3.LUT R83, R68.reuse, 0x12, R71.reuse, 0xfe, !PT ;  /* 0x0000001244537812 */ /* 0x140fe400078efe47 */
[C-C-:B------:R-:W-:Y:S02]  /*57a0*/  LOP3.LUT R85, R68.reuse, 0x10, R71.reuse, 0xfe, !PT ;  /* 0x0000001044557812 */ /* 0x140fe400078efe47 */
[C-C-:B------:R-:W-:Y:S01]  /*57b0*/  LOP3.LUT R89, R68.reuse, 0xc, R71.reuse, 0xfe, !PT ;  /* 0x0000000c44597812 */ /* 0x140fe200078efe47 */
[----:B------:R-:W4:Y:S02]  /*57c0*/  @!P2 SYNCS.CCTL.IV [UR15+0x3000] ;  /* 0x00300000ff00a9b1 */ /* 0x000f24000800000f */
[----:B----4-:R-:W-:Y:S01]  /*57d0*/  BAR.SYNC.DEFER_BLOCKING 0x0 ;  /* 0x0000000000007b1d */ /* 0x010fe20000010000 */
[----:B------:R-:W-:-:S02]  /*57e0*/  LOP3.LUT R91, R68, 0xa, R71, 0xfe, !PT ;  /* 0x0000000a445b7812 */ /* 0x000fc400078efe47 */
[C-C-:B------:R-:W-:Y:S02]  /*57f0*/  LOP3.LUT R93, R68.reuse, 0x8, R71.reuse, 0xfe, !PT ;  /* 0x00000008445d7812 */ /* 0x140fe400078efe47 */
[C-C-:B------:R-:W-:Y:S02]  /*5800*/  LOP3.LUT R95, R68.reuse, 0x6, R71.reuse, 0xfe, !PT ;  /* 0x00000006445f7812 */ /* 0x140fe400078efe47 */
[C-C-:B------:R-:W-:Y:S01]  /*5810*/  LOP3.LUT R97, R68.reuse, 0x4, R71.reuse, 0xfe, !PT ;  /* 0x0000000444617812 */ /* 0x140fe200078efe47 */
[----:B------:R-:W-:Y:S01]  /*5820*/  LDTM.16dp32bit_t0_t15.x64 R4, tmem[UR12] ;  /* 0x0000000c000479ee */ /* 0x000fe20008b00000 */
[----:B------:R-:W4:Y:S01]  /*5830*/  LDTM.16dp32bit_t16_t31.x64 R4, tmem[UR12+0x40] ;  /* 0x0000400c000479ee */ /* 0x000f220008b20000 */
[----:B------:R-:W-:Y:S02]  /*5840*/  LEA.HI R73, R73, R68, RZ, 0x1a ;  /* 0x0000004449497211 */ /* 0x000fe400078fd0ff */
[----:B------:R-:W-:Y:S01]  /*5850*/  LOP3.LUT R71, R68, 0x2, R71, 0xfe, !PT ;  /* 0x0000000244477812 */ /* 0x000fe200078efe47 */
[----:B------:R-:W-:Y:S01]  /*5860*/  IMAD R68, R72, 0x8, R99 ;  /* 0x0000000848447824 */ /* 0x000fe200078e0263 */
[C---:B--2---:R-:W-:Y:S01]  /*5870*/  ISETP.GE.AND P0, PT, R2.reuse, UR10, PT ;  /* 0x0000000a02007c0c */ /* 0x044fe2000bf06270 */
[----:B---3--:R-:W-:-:S03]  /*5880*/  IMAD R2, R2, UR4, RZ ;  /* 0x0000000402027c24 */ /* 0x008fc6000f8e02ff */
[----:B------:R-:W-:Y:S01]  /*5890*/  ISETP.LT.AND P4, PT, R3, UR11, !P0 ;  /* 0x0000000b03007c0c */ /* 0x000fe2000c781270 */
[----:B------:R-:W2:Y:S01]  /*58a0*/  @!P2 SYNCS.CCTL.IV [UR15+0x3008] ;  /* 0x00300800ff00a9b1 */ /* 0x000ea2000800000f */
[----:B------:R-:W-:Y:S01]  /*58b0*/  NOP ;  /* 0x0000000000007918 */ /* 0x000fe20000000000 */
[----:B----4-:R-:W-:Y:S02]  /*58c0*/  F2FP.SATFINITE.E5M2.F32.PACK_AB_MERGE_C R4, R5, R4, RZ ;  /* 0x000000040504723e */ /* 0x010fe400048060ff */
[----:B------:R-:W-:Y:S02]  /*58d0*/  F2FP.SATFINITE.E5M2.F32.PACK_AB_MERGE_C R6, R7, R6, RZ ;  /* 0x000000060706723e */ /* 0x000fe400048060ff */
[----:B------:R-:W-:Y:S02]  /*58e0*/  F2FP.SATFINITE.E5M2.F32.PACK_AB_MERGE_C R8, R9, R8, RZ ;  /* 0x000000080908723e */ /* 0x000fe400048060ff */
[----:B------:R-:W-:Y:S02]  /*58f0*/  F2FP.SATFINITE.E5M2.F32.PACK_AB_MERGE_C R28, R29, R28, RZ ;  /* 0x0000001c1d1c723e */ /* 0x000fe400048060ff */
[----:B------:R-:W-:-:S02]  /*5900*/  F2FP.SATFINITE.E5M2.F32.PACK_AB_MERGE_C R30, R31, R30, RZ ;  /* 0x0000001e1f1e723e */ /* 0x000fc400048060ff */
[----:B------:R-:W-:Y:S02]  /*5910*/  F2FP.SATFINITE.E5M2.F32.PACK_AB_MERGE_C R32, R33, R32, RZ ;  /* 0x000000202120723e */ /* 0x000fe400048060ff */
[----:B------:R-:W-:Y:S02]  /*5920*/  F2FP.SATFINITE.E5M2.F32.PACK_AB_MERGE_C R12, R13, R12, RZ ;  /* 0x0000000c0d0c723e */ /* 0x000fe400048060ff */
[----:B------:R-:W-:Y:S02]  /*5930*/  F2FP.SATFINITE.E5M2.F32.PACK_AB_MERGE_C R14, R15, R14, RZ ;  /* 0x0000000e0f0e723e */ /* 0x000fe400048060ff */
[----:B------:R-:W-:Y:S02]  /*5940*/  F2FP.SATFINITE.E5M2.F32.PACK_AB_MERGE_C R16, R17, R16, RZ ;  /* 0x000000101110723e */ /* 0x000fe400048060ff */
[----:B------:R-:W-:Y:S02]  /*5950*/  F2FP.SATFINITE.E5M2.F32.PACK_AB_MERGE_C R22, R23, R22, RZ ;  /* 0x000000161716723e */ /* 0x000fe400048060ff */
[----:B------:R-:W-:-:S02]  /*5960*/  F2FP.SATFINITE.E5M2.F32.PACK_AB_MERGE_C R24, R25, R24, RZ ;  /* 0x000000181918723e */ /* 0x000fc400048060ff */
[----:B------:R-:W-:Y:S02]  /*5970*/  F2FP.SATFINITE.E5M2.F32.PACK_AB_MERGE_C R34, R35, R34, RZ ;  /* 0x000000222322723e */ /* 0x000fe400048060ff */
[----:B------:R-:W-:Y:S02]  /*5980*/  F2FP.SATFINITE.E5M2.F32.PACK_AB_MERGE_C R36, R37, R36, RZ ;  /* 0x000000242524723e */ /* 0x000fe400048060ff */
[----:B------:R-:W-:Y:S02]  /*5990*/  LOP3.LUT R23, R4, 0xffff, RZ, 0xc0, !PT ;  /* 0x0000ffff04177812 */ /* 0x000fe400078ec0ff */
[----:B------:R-:W-:Y:S02]  /*59a0*/  LOP3.LUT R72, R6, 0xffff, RZ, 0xc0, !PT ;  /* 0x0000ffff06487812 */ /* 0x000fe400078ec0ff */
[----:B------:R-:W-:Y:S02]  /*59b0*/  LOP3.LUT R25, R8, 0xffff, RZ, 0xc0, !PT ;  /* 0x0000ffff08197812 */ /* 0x000fe400078ec0ff */
[----:B------:R-:W-:-:S02]  /*59c0*/  LOP3.LUT R28, R28, 0xffff, RZ, 0xc0, !PT ;  /* 0x0000ffff1c1c7812 */ /* 0x000fc400078ec0ff */
[----:B------:R-:W-:Y:S02]  /*59d0*/  LOP3.LUT R35, R30, 0xffff, RZ, 0xc0, !PT ;  /* 0x0000ffff1e237812 */ /* 0x000fe400078ec0ff */
[----:B------:R-:W-:Y:S02]  /*59e0*/  LOP3.LUT R37, R32, 0xffff, RZ, 0xc0, !PT ;  /* 0x0000ffff20257812 */ /* 0x000fe400078ec0ff */
[----:B------:R-:W-:Y:S02]  /*59f0*/  F2FP.SATFINITE.E5M2.F32.PACK_AB_MERGE_C R20, R21, R20, RZ ;  /* 0x000000141514723e */ /* 0x000fe400048060ff */
[----:B------:R-:W-:Y:S02]  /*5a00*/  F2FP.SATFINITE.E5M2.F32.PACK_AB_MERGE_C R26, R27, R26, RZ ;  /* 0x0000001a1b1a723e */ /* 0x000fe400048060ff */
[----:B------:R-:W-:Y:S02]  /*5a10*/  F2FP.SATFINITE.E5M2.F32.PACK_AB_MERGE_C R44, R45, R44, RZ ;  /* 0x0000002c2d2c723e */ /* 0x000fe400048060ff */
[----:B------:R-:W-:-:S02]  /*5a20*/  F2FP.SATFINITE.E5M2.F32.PACK_AB_MERGE_C R46, R47, R46, RZ ;  /* 0x0000002e2f2e723e */ /* 0x000fc400048060ff */
[----:B------:R-:W-:Y:S02]  /*5a30*/  F2FP.SATFINITE.E5M2.F32.PACK_AB_MERGE_C R48, R49, R48, RZ ;  /* 0x000000303130723e */ /* 0x000fe400048060ff */
[----:B------:R-:W-:Y:S02]  /*5a40*/  F2FP.SATFINITE.E5M2.F32.PACK_AB_MERGE_C R38, R39, R38, RZ ;  /* 0x000000262726723e */ /* 0x000fe400048060ff */
[----:B------:R-:W-:Y:S02]  /*5a50*/  F2FP.SATFINITE.E5M2.F32.PACK_AB_MERGE_C R40, R41, R40, RZ ;  /* 0x000000282928723e */ /* 0x000fe400048060ff */
[----:B------:R-:W-:Y:S02]  /*5a60*/  LOP3.LUT R27, R12, 0xffff, RZ, 0xc0, !PT ;  /* 0x0000ffff0c1b7812 */ /* 0x000fe400078ec0ff */
[----:B------:R-:W-:Y:S02]  /*5a70*/  LOP3.LUT R14, R14, 0xffff, RZ, 0xc0, !PT ;  /* 0x0000ffff0e0e7812 */ /* 0x000fe400078ec0ff */
[----:B------:R-:W-:-:S02]  /*5a80*/  LOP3.LUT R29, R16, 0xffff, RZ, 0xc0, !PT ;  /* 0x0000ffff101d7812 */ /* 0x000fc400078ec0ff */
[----:B------:R-:W-:Y:S02]  /*5a90*/  F2FP.SATFINITE.E5M2.F32.PACK_AB_MERGE_C R60, R61, R60, RZ ;  /* 0x0000003c3d3c723e */ /* 0x000fe400048060ff */
[----:B------:R-:W-:Y:S02]  /*5aa0*/  F2FP.SATFINITE.E5M2.F32.PACK_AB_MERGE_C R62, R63, R62, RZ ;  /* 0x0000003e3f3e723e */ /* 0x000fe400048060ff */
[----:B------:R-:W-:Y:S02]  /*5ab0*/  F2FP.SATFINITE.E5M2.F32.PACK_AB_MERGE_C R64, R65, R64, RZ ;  /* 0x000000404140723e */ /* 0x000fe400048060ff */
[----:B------:R-:W-:Y:S02]  /*5ac0*/  F2FP.SATFINITE.E5M2.F32.PACK_AB_MERGE_C R42, R43, R42, RZ ;  /* 0x0000002a2b2a723e */ /* 0x000fe400048060ff */
[----:B------:R-:W-:Y:S02]  /*5ad0*/  F2FP.SATFINITE.E5M2.F32.PACK_AB_MERGE_C R52, R53, R52, RZ ;  /* 0x000000343534723e */ /* 0x000fe400048060ff */
[----:B------:R-:W-:-:S02]  /*5ae0*/  F2FP.SATFINITE.E5M2.F32.PACK_AB_MERGE_C R54, R55, R54, RZ ;  /* 0x000000363736723e */ /* 0x000fc400048060ff */
[----:B------:R-:W-:Y:S02]  /*5af0*/  F2FP.SATFINITE.E5M2.F32.PACK_AB_MERGE_C R56, R57, R56, RZ ;  /* 0x000000383938723e */ /* 0x000fe400048060ff */
[--C-:B------:R-:W-:Y:S02]  /*5b00*/  PRMT R4, R25, 0x3340, R0.reuse ;  /* 0x0000334019047816 */ /* 0x100fe40000000000 */
[----:B------:R-:W-:Y:S02]  /*5b10*/  PRMT R12, R37, 0x3340, R0 ;  /* 0x00003340250c7816 */ /* 0x000fe40000000000 */
[----:B------:R-:W-:Y:S02]  /*5b20*/  PRMT R5, R23, 0x3340, R72 ;  /* 0x0000334017057816 */ /* 0x000fe40000000048 */
[----:B------:R-:W-:Y:S02]  /*5b30*/  PRMT R17, R28, 0x3340, R35 ;  /* 0x000033401c117816 */ /* 0x000fe40000000023 */
[----:B------:R-:W-:-:S02]  /*5b40*/  LOP3.LUT R31, R20, 0xffff, RZ, 0xc0, !PT ;  /* 0x0000ffff141f7812 */ /* 0x000fc400078ec0ff */
[----:B------:R-:W-:Y:S02]  /*5b50*/  LOP3.LUT R22, R22, 0xffff, RZ, 0xc0, !PT ;  /* 0x0000ffff16167812 */ /* 0x000fe400078ec0ff */
[----:B------:R-:W-:Y:S02]  /*5b60*/  LOP3.LUT R33, R24, 0xffff, RZ, 0xc0, !PT ;  /* 0x0000ffff18217812 */ /* 0x000fe400078ec0ff */
[----:B------:R-:W-:Y:S02]  /*5b70*/  LOP3.LUT R44, R44, 0xffff, RZ, 0xc0, !PT ;  /* 0x0000ffff2c2c7812 */ /* 0x000fe400078ec0ff */
[----:B------:R-:W-:Y:S02]  /*5b80*/  LOP3.LUT R43, R46, 0xffff, RZ, 0xc0, !PT ;  /* 0x0000ffff2e2b7812 */ /* 0x000fe400078ec0ff */
[----:B------:R-:W-:Y:S02]  /*5b90*/  LOP3.LUT R45, R48, 0xffff, RZ, 0xc0, !PT ;  /* 0x0000ffff302d7812 */ /* 0x000fe400078ec0ff */
[----:B------:R-:W-:-:S02]  /*5ba0*/  F2FP.SATFINITE.E5M2.F32.PACK_AB_MERGE_C R50, R51, R50, RZ ;  /* 0x000000323332723e */ /* 0x000fc400048060ff */
[----:B------:R-:W-:Y:S02]  /*5bb0*/  PRMT R6, R29, 0x3340, R0 ;  /* 0x000033401d067816 */ /* 0x000fe40000000000 */
[----:B------:R-:W-:Y:S02]  /*5bc0*/  PRMT R7, R27, 0x3340, R14 ;  /* 0x000033401b077816 */ /* 0x000fe4000000000e */
[----:B------:R-:W-:Y:S02]  /*5bd0*/  LOP3.LUT R36, R36, 0xffff, RZ, 0xc0, !PT ;  /* 0x0000ffff24247812 */ /* 0x000fe400078ec0ff */
[----:B------:R-:W-:Y:S02]  /*5be0*/  LOP3.LUT R39, R38, 0xffff, RZ, 0xc0, !PT ;  /* 0x0000ffff26277812 */ /* 0x000fe400078ec0ff */
[----:B------:R-:W-:Y:S02]  /*5bf0*/  LOP3.LUT R41, R40, 0xffff, RZ, 0xc0, !PT ;  /* 0x0000ffff28297812 */ /* 0x000fe400078ec0ff */
[----:B------:R-:W-:-:S02]  /*5c00*/  F2FP.SATFINITE.E5M2.F32.PACK_AB_MERGE_C R10, R11, R10, RZ ;  /* 0x0000000a0b0a723e */ /* 0x000fc400048060ff */
[----:B------:R-:W-:Y:S02]  /*5c10*/  LOP3.LUT R60, R60, 0xffff, RZ, 0xc0, !PT ;  /* 0x0000ffff3c3c7812 */ /* 0x000fe400078ec0ff */
[----:B------:R-:W-:Y:S02]  /*5c20*/  LOP3.LUT R51, R62, 0xffff, RZ, 0xc0, !PT ;  /* 0x0000ffff3e337812 */ /* 0x000fe400078ec0ff */
[----:B------:R-:W-:Y:S02]  /*5c30*/  LOP3.LUT R53, R64, 0xffff, RZ, 0xc0, !PT ;  /* 0x0000ffff40357812 */ /* 0x000fe400078ec0ff */
[----:B------:R-:W-:Y:S02]  /*5c40*/  PRMT R11, R5, 0x5410, R4 ;  /* 0x00005410050b7816 */ /* 0x000fe40000000004 */
[----:B------:R-:W-:Y:S02]  /*5c50*/  PRMT R21, R17, 0x5410, R12 ;  /* 0x0000541011157816 */ /* 0x000fe4000000000c */
[----:B------:R-:W-:-:S02]  /*5c60*/  LOP3.LUT R52, R52, 0xffff, RZ, 0xc0, !PT ;  /* 0x0000ffff34347812 */ /* 0x000fc400078ec0ff */
[----:B------:R-:W-:Y:S02]  /*5c70*/  LOP3.LUT R47, R54, 0xffff, RZ, 0xc0, !PT ;  /* 0x0000ffff362f7812 */ /* 0x000fe400078ec0ff */
[----:B------:R-:W-:Y:S02]  /*5c80*/  LOP3.LUT R49, R56, 0xffff, RZ, 0xc0, !PT ;  /* 0x0000ffff38317812 */ /* 0x000fe400078ec0ff */
[----:B------:R-:W-:Y:S02]  /*5c90*/  PRMT R8, R33, 0x3340, R0 ;  /* 0x0000334021087816 */ /* 0x000fe40000000000 */
[----:B------:R-:W-:Y:S02]  /*5ca0*/  PRMT R9, R31, 0x3340, R22 ;  /* 0x000033401f097816 */ /* 0x000fe40000000016 */
[----:B------:R-:W-:Y:S02]  /*5cb0*/  PRMT R17, R45, 0x3340, R0 ;  /* 0x000033402d117816 */ /* 0x000fe40000000000 */
[----:B------:R-:W-:-:S02]  /*5cc0*/  PRMT R4, R44, 0x3340, R43 ;  /* 0x000033402c047816 */ /* 0x000fc4000000002b */
[----:B------:R-:W-:Y:S02]  /*5cd0*/  F2FP.SATFINITE.E5M2.F32.PACK_AB_MERGE_C R18, R19, R18, RZ ;  /* 0x000000121312723e */ /* 0x000fe400048060ff */
[----:B------:R-:W-:Y:S02]  /*5ce0*/  PRMT R13, R7, 0x5410, R6 ;  /* 0x00005410070d7816 */ /* 0x000fe40000000006 */
[--C-:B------:R-:W-:Y:S02]  /*5cf0*/  PRMT R16, R41, 0x3340, R0.reuse ;  /* 0x0000334029107816 */ /* 0x100fe40000000000 */
[----:B------:R-:W-:Y:S02]  /*5d00*/  PRMT R5, R36, 0x3340, R39 ;  /* 0x0000334024057816 */ /* 0x000fe40000000027 */
[----:B------:R-:W-:Y:S02]  /*5d10*/  PRMT R19, R53, 0x3340, R0 ;  /* 0x0000334035137816 */ /* 0x000fe40000000000 */
[----:B------:R-:W-:-:S02]  /*5d20*/  PRMT R6, R60, 0x3340, R51 ;  /* 0x000033403c067816 */ /* 0x000fc40000000033 */
[----:B------:R-:W-:Y:S02]  /*5d30*/  PRMT R12, R49, 0x3340, R0 ;  /* 0x00003340310c7816 */ /* 0x000fe40000000000 */
[----:B------:R-:W-:Y:S02]  /*5d40*/  PRMT R7, R52, 0x3340, R47 ;  /* 0x0000334034077816 */ /* 0x000fe4000000002f */
[----:B------:R-:W-:Y:S02]  /*5d50*/  PRMT R15, R9, 0x5410, R8 ;  /* 0x00005410090f7816 */ /* 0x000fe40000000008 */
[----:B------:R-:W-:Y:S02]  /*5d60*/  PRMT R17, R4, 0x5410, R17 ;  /* 0x0000541004117816 */ /* 0x000fe40000000011 */
[----:B------:R-:W-:Y:S02]  /*5d70*/  PRMT R16, R5, 0x5410, R16 ;  /* 0x0000541005107816 */ /* 0x000fe40000000010 */
[----:B------:R-:W-:-:S02]  /*5d80*/  SHF.R.U32.HI R4, RZ, 0x8, R23 ;  /* 0x00000008ff047819 */ /* 0x000fc40000011617 */
[----:B------:R-:W-:Y:S02]  /*5d90*/  SHF.R.U32.HI R9, RZ, 0x8, R29 ;  /* 0x00000008ff097819 */ /* 0x000fe4000001161d */
[----:B------:R-:W-:Y:S02]  /*5da0*/  PRMT R19, R6, 0x5410, R19 ;  /* 0x0000541006137816 */ /* 0x000fe40000000013 */
[----:B------:R-:W-:Y:S02]  /*5db0*/  SHF.R.U32.HI R5, RZ, 0x8, R72 ;  /* 0x00000008ff057819 */ /* 0x000fe40000011648 */
[----:B------:R-:W-:Y:S02]  /*5dc0*/  PRMT R12, R7, 0x5410, R12 ;  /* 0x00005410070c7816 */ /* 0x000fe4000000000c */
[----:B------:R-:W-:Y:S02]  /*5dd0*/  SHF.R.U32.HI R6, RZ, 0x8, R25 ;  /* 0x00000008ff067819 */ /* 0x000fe40000011619 */
[----:B------:R-:W-:-:S02]  /*5de0*/  SHF.R.U32.HI R7, RZ, 0x8, R27 ;  /* 0x00000008ff077819 */ /* 0x000fc4000001161b */
[----:B------:R-:W-:Y:S02]  /*5df0*/  SHF.R.U32.HI R8, RZ, 0x8, R14 ;  /* 0x00000008ff087819 */ /* 0x000fe4000001160e */
[----:B------:R-:W-:Y:S02]  /*5e00*/  LOP3.LUT R23, R4, 0xffff, RZ, 0xc0, !PT ;  /* 0x0000ffff04177812 */ /* 0x000fe400078ec0ff */
[----:B------:R-:W-:Y:S02]  /*5e10*/  LOP3.LUT R9, R9, 0xffff, RZ, 0xc0, !PT ;  /* 0x0000ffff09097812 */ /* 0x000fe400078ec0ff */
[----:B------:R-:W-:Y:S02]  /*5e20*/  LOP3.LUT R4, R5, 0xffff, RZ, 0xc0, !PT ;  /* 0x0000ffff05047812 */ /* 0x000fe400078ec0ff */
[----:B------:R-:W-:Y:S02]  /*5e30*/  LOP3.LUT R5, R6, 0xffff, RZ, 0xc0, !PT ;  /* 0x0000ffff06057812 */ /* 0x000fe400078ec0ff */
[----:B------:R-:W-:-:S02]  /*5e40*/  LOP3.LUT R7, R7, 0xffff, RZ, 0xc0, !PT ;  /* 0x0000ffff07077812 */ /* 0x000fc400078ec0ff */
[----:B------:R-:W-:Y:S02]  /*5e50*/  LOP3.LUT R8, R8, 0xffff, RZ, 0xc0, !PT ;  /* 0x0000ffff08087812 */ /* 0x000fe400078ec0ff */
[----:B------:R-:W-:Y:S02]  /*5e60*/  PRMT R20, R9, 0x3340, R0 ;  /* 0x0000334009147816 */ /* 0x000fe40000000000 */
[----:B------:R-:W-:Y:S02]  /*5e70*/  PRMT R23, R23, 0x3340, R4 ;  /* 0x0000334017177816 */ /* 0x000fe40000000004 */
[----:B------:R-:W-:Y:S02]  /*5e80*/  SHF.R.U32.HI R9, RZ, 0x8, R37 ;  /* 0x00000008ff097819 */ /* 0x000fe40000011625 */
[----:B------:R-:W-:Y:S02]  /*5e90*/  PRMT R14, R5, 0x3340, R0 ;  /* 0x00003340050e7816 */ /* 0x000fe40000000000 */
[----:B------:R-:W-:-:S02]  /*5ea0*/  SHF.R.U32.HI R4, RZ, 0x8, R31 ;  /* 0x00000008ff047819 */ /* 0x000fc4000001161f */
[----:B------:R-:W-:Y:S02]  /*5eb0*/  PRMT R25, R7, 0x3340, R8 ;  /* 0x0000334007197816 */ /* 0x000fe40000000008 */
[----:B------:R-:W-:Y:S02]  /*5ec0*/  SHF.R.U32.HI R5, RZ, 0x8, R22 ;  /* 0x00000008ff057819 */ /* 0x000fe40000011616 */
[----:B------:R-:W-:Y:S02]  /*5ed0*/  SHF.R.U32.HI R6, RZ, 0x8, R33 ;  /* 0x00000008ff067819 */ /* 0x000fe40000011621 */
[----:B------:R-:W-:Y:S02]  /*5ee0*/  SHF.R.U32.HI R7, RZ, 0x8, R28 ;  /* 0x00000008ff077819 */ /* 0x000fe4000001161c */
[----:B------:R-:W-:Y:S02]  /*5ef0*/  SHF.R.U32.HI R8, RZ, 0x8, R35 ;  /* 0x00000008ff087819 */ /* 0x000fe40000011623 */
[----:B------:R-:W-:-:S02]  /*5f00*/  LOP3.LUT R9, R9, 0xffff, RZ, 0xc0, !PT ;  /* 0x0000ffff09097812 */ /* 0x000fc400078ec0ff */
[----:B------:R-:W-:Y:S02]  /*5f10*/  LOP3.LUT R27, R4, 0xffff, RZ, 0xc0, !PT ;  /* 0x0000ffff041b7812 */ /* 0x000fe400078ec0ff */
[----:B------:R-:W-:Y:S02]  /*5f20*/  LOP3.LUT R4, R5, 0xffff, RZ, 0xc0, !PT ;  /* 0x0000ffff05047812 */ /* 0x000fe400078ec0ff */
[----:B------:R-:W-:Y:S02]  /*5f30*/  LOP3.LUT R5, R6, 0xffff, RZ, 0xc0, !PT ;  /* 0x0000ffff06057812 */ /* 0x000fe400078ec0ff */
[----:B------:R-:W-:Y:S02]  /*5f40*/  LOP3.LUT R7, R7, 0xffff, RZ, 0xc0, !PT ;  /* 0x0000ffff07077812 */ /* 0x000fe400078ec0ff */
[----:B------:R-:W-:Y:S02]  /*5f50*/  LOP3.LUT R8, R8, 0xffff, RZ, 0xc0, !PT ;  /* 0x0000ffff08087812 */ /* 0x000fe400078ec0ff */
[----:B------:R-:W-:-:S02]  /*5f60*/  PRMT R24, R9, 0x3340, R0 ;  /* 0x0000334009187816 */ /* 0x000fc40000000000 */
[----:B------:R-:W-:Y:S02]  /*5f70*/  SHF.R.U32.HI R9, RZ, 0x8, R45 ;  /* 0x00000008ff097819 */ /* 0x000fe4000001162d */
[----:B------:R-:W-:Y:S02]  /*5f80*/  PRMT R27, R27, 0x3340, R4 ;  /* 0x000033401b1b7816 */ /* 0x000fe40000000004 */
[----:B------:R-:W-:Y:S02]  /*5f90*/  PRMT R22, R5, 0x3340, R0 ;  /* 0x0000334005167816 */ /* 0x000fe40000000000 */
[----:B------:R-:W-:Y:S02]  /*5fa0*/  PRMT R29, R7, 0x3340, R8 ;  /* 0x00003340071d7816 */ /* 0x000fe40000000008 */
[----:B------:R-:W-:Y:S02]  /*5fb0*/  SHF.R.U32.HI R4, RZ, 0x8, R36 ;  /* 0x00000008ff047819 */ /* 0x000fe40000011624 */
[----:B------:R-:W-:-:S02]  /*5fc0*/  SHF.R.U32.HI R5, RZ, 0x8, R39 ;  /* 0x00000008ff057819 */ /* 0x000fc40000011627 */
[----:B------:R-:W-:Y:S02]  /*5fd0*/  SHF.R.U32.HI R7, RZ, 0x8, R44 ;  /* 0x00000008ff077819 */ /* 0x000fe4000001162c */
[----:B------:R-:W-:Y:S02]  /*5fe0*/  SHF.R.U32.HI R8, RZ, 0x8, R43 ;  /* 0x00000008ff087819 */ /* 0x000fe4000001162b */
[----:B------:R-:W-:Y:S02]  /*5ff0*/  SHF.R.U32.HI R6, RZ, 0x8, R41 ;  /* 0x00000008ff067819 */ /* 0x000fe40000011629 */
[----:B------:R-:W-:Y:S02]  /*6000*/  LOP3.LUT R9, R9, 0xffff, RZ, 0xc0, !PT ;  /* 0x0000ffff09097812 */ /* 0x000fe400078ec0ff */
[----:B------:R-:W-:Y:S02]  /*6010*/  LOP3.LUT R31, R4, 0xffff, RZ, 0xc0, !PT ;  /* 0x0000ffff041f7812 */ /* 0x000fe400078ec0ff */
[----:B------:R-:W-:-:S02]  /*6020*/  LOP3.LUT R4, R5, 0xffff, RZ, 0xc0, !PT ;  /* 0x0000ffff05047812 */ /* 0x000fc400078ec0ff */
[----:B------:R-:W-:Y:S02]  /*6030*/  LOP3.LUT R7, R7, 0xffff, RZ, 0xc0, !PT ;  /* 0x0000ffff07077812 */ /* 0x000fe400078ec0ff */
[----:B------:R-:W-:Y:S02]  /*6040*/  LOP3.LUT R8, R8, 0xffff, RZ, 0xc0, !PT ;  /* 0x0000ffff08087812 */ /* 0x000fe400078ec0ff */
[----:B------:R-:W-:Y:S02]  /*6050*/  LOP3.LUT R5, R6, 0xffff, RZ, 0xc0, !PT ;  /* 0x0000ffff06057812 */ /* 0x000fe400078ec0ff */
[----:B------:R-:W-:Y:S02]  /*6060*/  PRMT R30, R9, 0x3340, R0 ;  /* 0x00003340091e7816 */ /* 0x000fe40000000000 */
[----:B------:R-:W-:Y:S02]  /*6070*/  PRMT R23, R23, 0x5410, R14 ;  /* 0x0000541017177816 */ /* 0x000fe4000000000e */
[----:B------:R-:W-:-:S02]  /*6080*/  LOP3.LUT R10, R10, 0xffff, RZ, 0xc0, !PT ;  /* 0x0000ffff0a0a7812 */ /* 0x000fc400078ec0ff */
[----:B------:R-:W-:Y:S02]  /*6090*/  PRMT R9, R25, 0x5410, R20 ;  /* 0x0000541019097816 */ /* 0x000fe40000000014 */
[----:B------:R-:W-:Y:S02]  /*60a0*/  PRMT R27, R27, 0x5410, R22 ;  /* 0x000054101b1b7816 */ /* 0x000fe40000000016 */
[----:B------:R-:W-:Y:S02]  /*60b0*/  PRMT R29, R29, 0x5410, R24 ;  /* 0x000054101d1d7816 */ /* 0x000fe40000000018 */
[----:B------:R-:W-:Y:S02]  /*60c0*/  LOP3.LUT R18, R18, 0xffff, RZ, 0xc0, !PT ;  /* 0x0000ffff12127812 */ /* 0x000fe400078ec0ff */
[----:B------:R-:W-:Y:S02]  /*60d0*/  LOP3.LUT R26, R26, 0xffff, RZ, 0xc0, !PT ;  /* 0x0000ffff1a1a7812 */ /* 0x000fe400078ec0ff */
[----:B------:R-:W-:-:S02]  /*60e0*/  LOP3.LUT R34, R34, 0xffff, RZ, 0xc0, !PT ;  /* 0x0000ffff22227812 */ /* 0x000fc400078ec0ff */
[----:B------:R-:W-:Y:S02]  /*60f0*/  PRMT R31, R31, 0x3340, R4 ;  /* 0x000033401f1f7816 */ /* 0x000fe40000000004 */
[----:B------:R-:W-:Y:S02]  /*6100*/  PRMT R33, R7, 0x3340, R8 ;  /* 0x0000334007217816 */ /* 0x000fe40000000008 */
[----:B------:R-:W-:Y:S02]  /*6110*/  PRMT R28, R5, 0x3340, R0 ;  /* 0x00003340051c7816 */ /* 0x000fe40000000000 */
[--C-:B------:R-:W-:Y:S02]  /*6120*/  PRMT R4, R11, 0x4210, R10.reuse ;  /* 0x000042100b047816 */ /* 0x100fe4000000000a */
[----:B------:R-:W-:Y:S02]  /*6130*/  PRMT R8, R23, 0x5210, R10 ;  /* 0x0000521017087816 */ /* 0x000fe4000000000a */
[----:B------:R-:W-:-:S02]  /*6140*/  PRMT R5, R13, 0x4210, R18 ;  /* 0x000042100d057816 */ /* 0x000fc40000000012 */
[----:B------:R-:W-:Y:S02]  /*6150*/  PRMT R9, R9, 0x5210, R18 ;  /* 0x0000521009097816 */ /* 0x000fe40000000012 */
[----:B------:R-:W-:Y:S02]  /*6160*/  PRMT R6, R15, 0x4210, R26 ;  /* 0x000042100f067816 */ /* 0x000fe4000000001a */
[----:B------:R-:W-:Y:S02]  /*6170*/  PRMT R7, R21, 0x4210, R34 ;  /* 0x0000421015077816 */ /* 0x000fe40000000022 */
[----:B------:R-:W-:Y:S02]  /*6180*/  PRMT R10, R27, 0x5210, R26 ;  /* 0x000052101b0a7816 */ /* 0x000fe4000000001a */
[----:B------:R-:W-:Y:S01]  /*6190*/  PRMT R11, R29, 0x5210, R34 ;  /* 0x000052101d0b7816 */ /* 0x000fe20000000022 */
[----:B--2---:R-:W-:Y:S01]  /*61a0*/  STS.128 [R68], R4 ;  /* 0x0000000444007388 */ /* 0x004fe20000000c00 */
[----:B------:R-:W-:-:S02]  /*61b0*/  SHF.R.U32.HI R20, RZ, 0x8, R60 ;  /* 0x00000008ff147819 */ /* 0x000fc4000001163c */
[----:B------:R-:W-:Y:S01]  /*61c0*/  SHF.R.U32.HI R21, RZ, 0x8, R51 ;  /* 0x00000008ff157819 */ /* 0x000fe20000011633 */
[----:B------:R2:W-:Y:S01]  /*61d0*/  STS.128 [R68+0x400], R8 ;  /* 0x0004000844007388 */ /* 0x0005e20000000c00 */
        /* <DEDUP_REMOVED lines=10> */
[----:B--2---:R-:W-:-:S02]  /*6280*/  PRMT R11, R20, 0x3340, R21 ;  /* 0x00003340140b7816 */ /* 0x004fc40000000015 */
[----:B------:R-:W-:Y:S02]  /*6290*/  PRMT R20, R31, 0x5410, R28 ;  /* 0x000054101f147816 */ /* 0x000fe4000000001c */
[----:B------:R-:W-:Y:S02]  /*62a0*/  LOP3.LUT R9, R42, 0xffff, RZ, 0xc0, !PT ;  /* 0x0000ffff2a097812 */ /* 0x000fe400078ec0ff */
[----:B------:R-:W-:Y:S02]  /*62b0*/  F2FP.SATFINITE.E5M2.F32.PACK_AB_MERGE_C R58, R59, R58, RZ ;  /* 0x0000003a3b3a723e */ /* 0x000fe400048060ff */
[--C-:B------:R-:W-:Y:S02]  /*62c0*/  PRMT R8, R22, 0x3340, R1.reuse ;  /* 0x0000334016087816 */ /* 0x100fe40000000001 */
[----:B------:R-:W-:Y:S02]  /*62d0*/  F2FP.SATFINITE.E5M2.F32.PACK_AB_MERGE_C R66, R67, R66, RZ ;  /* 0x000000424342723e */ /* 0x000fe400048060ff */
[----:B------:R-:W-:-:S02]  /*62e0*/  PRMT R18, R18, 0x3340, R1 ;  /* 0x0000334012127816 */ /* 0x000fc40000000001 */
[----:B------:R-:W-:Y:S02]  /*62f0*/  PRMT R15, R14, 0x3340, R15 ;  /* 0x000033400e0f7816 */ /* 0x000fe4000000000f */
[--C-:B------:R-:W-:Y:S02]  /*6300*/  PRMT R16, R16, 0x4210, R9.reuse ;  /* 0x0000421010107816 */ /* 0x100fe40000000009 */
[----:B------:R-:W-:Y:S02]  /*6310*/  PRMT R20, R20, 0x5210, R9 ;  /* 0x0000521014147816 */ /* 0x000fe40000000009 */
[----:B------:R-:W-:Y:S02]  /*6320*/  PRMT R11, R11, 0x5410, R8 ;  /* 0x000054100b0b7816 */ /* 0x000fe40000000008 */
[----:B------:R-:W-:Y:S02]  /*6330*/  LOP3.LUT R9, R58, 0xffff, RZ, 0xc0, !PT ;  /* 0x0000ffff3a097812 */ /* 0x000fe400078ec0ff */
[----:B------:R-:W-:Y:S01]  /*6340*/  LEA R13, R0, UR15, 0x4 ;  /* 0x0000000f000d7c11 */ /* 0x000fe2000f8e20ff */
[----:B------:R-:W-:Y:S01]  /*6350*/  BAR.SYNC.DEFER_BLOCKING 0x0 ;  /* 0x0000000000007b1d */ /* 0x000fe20000010000 */
[----:B------:R-:W-:-:S02]  /*6360*/  PRMT R22, R15, 0x5410, R18 ;  /* 0x000054100f167816 */ /* 0x000fc40000000012 */
[----:B------:R-:W-:Y:S02]  /*6370*/  LOP3.LUT R66, R66, 0xffff, RZ, 0xc0, !PT ;  /* 0x0000ffff42427812 */ /* 0x000fe400078ec0ff */
[----:B------:R-:W-:-:S03]  /*6380*/  PRMT R18, R12, 0x4210, R9 ;  /* 0x000042100c127816 */ /* 0x000fc60000000009 */
[----:B01----:R-:W0:Y:S01]  /*6390*/  LDC R0, c[0x0][0x3b8] ;  /* 0x0000ee00ff007b82 */ /* 0x003e220000000800 */
[----:B------:R-:W-:Y:S02]  /*63a0*/  PRMT R22, R22, 0x5210, R9 ;  /* 0x0000521016167816 */ /* 0x000fe40000000009 */
[----:B------:R-:W-:Y:S02]  /*63b0*/  PRMT R23, R11, 0x5210, R66 ;  /* 0x000052100b177816 */ /* 0x000fe40000000042 */
[----:B------:R-:W-:Y:S02]  /*63c0*/  PRMT R21, R33, 0x5410, R30 ;  /* 0x0000541021157816 */ /* 0x000fe4000000001e */
[----:B------:R-:W-:Y:S02]  /*63d0*/  LOP3.LUT R50, R50, 0xffff, RZ, 0xc0, !PT ;  /* 0x0000ffff32327812 */ /* 0x000fe400078ec0ff */
[----:B------:R-:W-:Y:S02]  /*63e0*/  PRMT R19, R19, 0x4210, R66 ;  /* 0x0000421013137816 */ /* 0x000fe40000000042 */
[----:B------:R-:W-:-:S02]  /*63f0*/  PRMT R17, R17, 0x4210, R50 ;  /* 0x0000421011117816 */ /* 0x000fc40000000032 */
[----:B------:R-:W-:Y:S02]  /*6400*/  PRMT R21, R21, 0x5210, R50 ;  /* 0x0000521015157816 */ /* 0x000fe40000000032 */
[C---:B------:R-:W-:Y:S01]  /*6410*/  IADD3 R12, P2, PT, R2.reuse, UR8, RZ ;  /* 0x00000008020c7c10 */ /* 0x040fe2000ff5e0ff */
[----:B------:R-:W1:Y:S03]  /*6420*/  LDS.128 R4, [R13] ;  /* 0x000000000d047984 */ /* 0x000e660000000c00 */
[----:B------:R-:W-:Y:S02]  /*6430*/  LEA.HI.X.SX32 R2, R2, UR9, 0x1, P2 ;  /* 0x0000000902027c11 */ /* 0x000fe400090f0eff */
[----:B------:R-:W-:Y:S01]  /*6440*/  ISETP.LT.AND P2, PT, R97, UR11, !P0 ;  /* 0x0000000b61007c0c */ /* 0x000fe2000c741270 */
[----:B------:R-:W-:Y:S01]  /*6450*/  LDS.128 R8, [R13+0x800] ;  /* 0x000800000d087984 */ /* 0x000fe20000000c00 */
[-C--:B0-----:R-:W-:Y:S01]  /*6460*/  IMAD R27, R3, R0.reuse, RZ ;  /* 0x00000000031b7224 */ /* 0x081fe200078e02ff */
[----:B------:R-:W-:Y:S01]  /*6470*/  BAR.SYNC.DEFER_BLOCKING 0x0 ;  /* 0x0000000000007b1d */ /* 0x000fe20000010000 */
[----:B------:R-:W-:-:S03]  /*6480*/  IMAD R97, R97, R0, RZ ;  /* 0x0000000061617224 */ /* 0x000fc600078e02ff */
[-C--:B------:R-:W-:Y:S02]  /*6490*/  IADD3 R14, P3, PT, R27, R12.reuse, RZ ;  /* 0x0000000c1b0e7210 */ /* 0x080fe40007f7e0ff */
[----:B------:R-:W-:Y:S02]  /*64a0*/  IADD3 R24, P6, PT, R97, R12, RZ ;  /* 0x0000000c61187210 */ /* 0x000fe40007fde0ff */
[----:B------:R-:W-:Y:S01]  /*64b0*/  LEA.HI.X.SX32 R15, R27, R2, 0x1, P3 ;  /* 0x000000021b0f7211 */ /* 0x000fe200018f0eff */
[----:B------:R-:W-:Y:S01]  /*64c0*/  IMAD R27, R0, 0x20, R27 ;  /* 0x00000020001b7824 */ /* 0x000fe200078e021b */
[C---:B------:R-:W-:Y:S01]  /*64d0*/  ISETP.LT.AND P3, PT, R71.reuse, UR11, !P0 ;  /* 0x0000000b47007c0c */ /* 0x040fe2000c761270 */
[----:B------:R-:W-:Y:S01]  /*64e0*/  IMAD R71, R71, R0, RZ ;  /* 0x0000000047477224 */ /* 0x000fe200078e02ff */
[----:B------:R-:W-:Y:S01]  /*64f0*/  LEA.HI.X.SX32 R25, R97, R2, 0x1, P6 ;  /* 0x0000000261197211 */ /* 0x000fe200030f0eff */
[----:B------:R0:W-:Y:S04]  /*6500*/  STS.128 [R68], R16 ;  /* 0x0000001044007388 */ /* 0x0001e80000000c00 */
[----:B------:R2:W-:Y:S01]  /*6510*/  STS.128 [R68+0x400], R20 ;  /* 0x0004001444007388 */ /* 0x0005e20000000c00 */
[C---:B-1----:R-:W-:Y:S01]  /*6520*/  PRMT R29, R4.reuse, 0x7770, RZ ;  /* 0x00007770041d7816 */ /* 0x042fe200000000ff */
[----:B------:R-:W-:Y:S01]  /*6530*/  BAR.SYNC.DEFER_BLOCKING 0x0 ;  /* 0x0000000000007b1d */ /* 0x000fe20000010000 */
[----:B------:R-:W-:-:S02]  /*6540*/  PRMT R31, R4, 0x7773, RZ ;  /* 0x00007773041f7816 */ /* 0x000fc400000000ff */
[----:B0-----:R-:W-:-:S04]  /*6550*/  IADD3 R16, P5, PT, R71, R12, RZ ;  /* 0x0000000c47107210 */ /* 0x001fc80007fbe0ff */
[----:B------:R-:W-:Y:S02]  /*6560*/  LEA.HI.X.SX32 R17, R71, R2, 0x1, P5 ;  /* 0x0000000247117211 */ /* 0x000fe400028f0eff */
[C---:B--2---:R-:W-:Y:S02]  /*6570*/  PRMT R23, R4.reuse, 0x7771, RZ ;  /* 0x0000777104177816 */ /* 0x044fe400000000ff */
[----:B------:R-:W-:Y:S02]  /*6580*/  PRMT R21, R4, 0x7772, RZ ;  /* 0x0000777204157816 */ /* 0x000fe400000000ff */
[C---:B------:R-:W-:Y:S01]  /*6590*/  ISETP.LT.AND P5, PT, R93.reuse, UR11, !P0 ;  /* 0x0000000b5d007c0c */ /* 0x040fe2000c7a1270 */
[----:B------:R-:W-:-:S05]  /*65a0*/  IMAD R93, R93, R0, RZ ;  /* 0x000000005d5d7224 */ /* 0x000fca00078e02ff */
[----:B------:R-:W-:Y:S01]  /*65b0*/  IADD3 R18, P6, PT, R93, R12, RZ ;  /* 0x0000000c5d127210 */ /* 0x000fe20007fde0ff */
[----:B------:R0:W-:Y:S01]  /*65c0*/  @P4 STG.E.U8 desc[UR16][R14.64], R29 ;  /* 0x0000001d0e004986 */ /* 0x0001e2000c101110 */
[C---:B------:R-:W-:Y:S01]  /*65d0*/  ISETP.LT.AND P4, PT, R95.reuse, UR11, !P0 ;  /* 0x0000000b5f007c0c */ /* 0x040fe2000c781270 */
[----:B------:R-:W-:Y:S01]  /*65e0*/  IMAD R95, R95, R0, RZ ;  /* 0x000000005f5f7224 */ /* 0x000fe200078e02ff */
[----:B------:R-:W-:Y:S01]  /*65f0*/  LEA.HI.X.SX32 R19, R93, R2, 0x1, P6 ;  /* 0x000000025d137211 */ /* 0x000fe200030f0eff */
[----:B------:R1:W-:Y:S04]  /*6600*/  @P3 STG.E.U8 desc[UR16][R16.64], R23 ;  /* 0x0000001710003986 */ /* 0x0003e8000c101110 */
[----:B------:R2:W-:Y:S01]  /*6610*/  @P2 STG.E.U8 desc[UR16][R24.64], R21 ;  /* 0x0000001518002986 */ /* 0x0005e2000c101110 */
[C---:B------:R-:W-:Y:S01]  /*6620*/  ISETP.LT.AND P2, PT, R91.reuse, UR11, !P0 ;  /* 0x0000000b5b007c0c */ /* 0x040fe2000c741270 */
[----:B------:R-:W-:Y:S01]  /*6630*/  IMAD R91, R91, R0, RZ ;  /* 0x000000005b5b7224 */ /* 0x000fe200078e02ff */
[----:B0-----:R-:W-:-:S02]  /*6640*/  IADD3 R14, P3, PT, R95, R12, RZ ;  /* 0x0000000c5f0e7210 */ /* 0x001fc40007f7e0ff */
[----:B------:R-:W-:Y:S02]  /*6650*/  PRMT R29, R5, 0x7771, RZ ;  /* 0x00007771051d7816 */ /* 0x000fe400000000ff */
[----:B------:R-:W-:Y:S02]  /*6660*/  LEA.HI.X.SX32 R15, R95, R2, 0x1, P3 ;  /* 0x000000025f0f7211 */ /* 0x000fe400018f0eff */
[C---:B------:R-:W-:Y:S01]  /*6670*/  ISETP.LT.AND P3, PT, R89.reuse, UR11, !P0 ;  /* 0x0000000b59007c0c */ /* 0x040fe2000c761270 */
[----:B------:R-:W-:Y:S01]  /*6680*/  IMAD R89, R89, R0, RZ ;  /* 0x0000000059597224 */ /* 0x000fe200078e02ff */
[----:B-1----:R-:W-:Y:S01]  /*6690*/  PRMT R23, R5, 0x7770, RZ ;  /* 0x0000777005177816 */ /* 0x002fe200000000ff */
[----:B------:R0:W-:Y:S01]  /*66a0*/  @P4 STG.E.U8 desc[UR16][R14.64], R31 ;  /* 0x0000001f0e004986 */ /* 0x0001e2000c101110 */
[----:B------:R-:W-:Y:S02]  /*66b0*/  IADD3 R16, P4, PT, R91, R12, RZ ;  /* 0x0000000c5b107210 */ /* 0x000fe40007f9e0ff */
[----:B--2---:R-:W-:Y:S01]  /*66c0*/  PRMT R25, R5, 0x7772, RZ ;  /* 0x0000777205197816 */ /* 0x004fe200000000ff */
[----:B------:R1:W-:Y:S01]  /*66d0*/  @P5 STG.E.U8 desc[UR16][R18.64], R23 ;  /* 0x0000001712005986 */ /* 0x0003e2000c101110 */
[----:B------:R-:W-:-:S02]  /*66e0*/  LEA.HI.X.SX32 R17, R91, R2, 0x1, P4 ;  /* 0x000000025b117211 */ /* 0x000fc400020f0eff */
[----:B------:R-:W-:Y:S02]  /*66f0*/  IADD3 R20, P5, PT, R89, R12, RZ ;  /* 0x0000000c59147210 */ /* 0x000fe40007fbe0ff */
[C---:B------:R-:W-:Y:S01]  /*6700*/  ISETP.LT.AND P4, PT, R87.reuse, UR11, !P0 ;  /* 0x0000000b57007c0c */ /* 0x040fe2000c781270 */
[----:B------:R-:W-:Y:S01]  /*6710*/  IMAD R87, R87, R0, RZ ;  /* 0x0000000057577224 */ /* 0x000fe200078e02ff */
[----:B------:R-:W-:Y:S01]  /*6720*/  LEA.HI.X.SX32 R21, R89, R2, 0x1, P5 ;  /* 0x0000000259157211 */ /* 0x000fe200028f0eff */
[----:B------:R2:W-:Y:S01]  /*6730*/  @P2 STG.E.U8 desc[UR16][R16.64], R29 ;  /* 0x0000001d10002986 */ /* 0x0005e2000c101110 */
[C---:B------:R-:W-:Y:S01]  /*6740*/  ISETP.LT.AND P5, PT, R85.reuse, UR11, !P0 ;  /* 0x0000000b55007c0c */ /* 0x040fe2000c7a1270 */
[----:B------:R-:W-:Y:S01]  /*6750*/  IMAD R85, R85, R0, RZ ;  /* 0x0000000055557224 */ /* 0x000fe200078e02ff */
[----:B0-----:R-:W-:Y:S01]  /*6760*/  IADD3 R14, P2, PT, R87, R12, RZ ;  /* 0x0000000c570e7210 */ /* 0x001fe20007f5e0ff */
[----:B------:R0:W-:Y:S01]  /*6770*/  @P3 STG.E.U8 desc[UR16][R20.64], R25 ;  /* 0x0000001914003986 */ /* 0x0001e2000c101110 */
[----:B-1----:R-:W-:-:S02]  /*6780*/  PRMT R19, R5, 0x7773, RZ ;  /* 0x0000777305137816 */ /* 0x002fc400000000ff */
[----:B------:R-:W-:Y:S02]  /*6790*/  LEA.HI.X.SX32 R15, R87, R2, 0x1, P2 ;  /* 0x00000002570f7211 */ /* 0x000fe400010f0eff */
[----:B------:R-:W-:Y:S02]  /*67a0*/  IADD3 R22, P3, PT, R85, R12, RZ ;  /* 0x0000000c55167210 */ /* 0x000fe40007f7e0ff */
[C---:B------:R-:W-:Y:S01]  /*67b0*/  ISETP.LT.AND P2, PT, R83.reuse, UR11, !P0 ;  /* 0x0000000b53007c0c */ /* 0x040fe2000c741270 */
[----:B------:R-:W-:Y:S01]  /*67c0*/  IMAD R83, R83, R0, RZ ;  /* 0x0000000053537224 */ /* 0x000fe200078e02ff */
[----:B------:R-:W-:Y:S01]  /*67d0*/  LEA.HI.X.SX32 R23, R85, R2, 0x1, P3 ;  /* 0x0000000255177211 */ /* 0x000fe200018f0eff */
[----:B------:R1:W-:Y:S01]  /*67e0*/  @P4 STG.E.U8 desc[UR16][R14.64], R19 ;  /* 0x000000130e004986 */ /* 0x0003e2000c101110 */
[C---:B------:R-:W-:Y:S01]  /*67f0*/  ISETP.LT.AND P3, PT, R81.reuse, UR11, !P0 ;  /* 0x0000000b51007c0c */ /* 0x040fe2000c761270 */
[----:B------:R-:W-:Y:S01]  /*6800*/  IMAD R81, R81, R0, RZ ;  /* 0x0000000051517224 */ /* 0x000fe200078e02ff */
[----:B------:R-:W-:-:S02]  /*6810*/  IADD3 R4, P6, PT, R83, R12, RZ ;  /* 0x0000000c53047210 */ /* 0x000fc40007fde0ff */
[----:B--2---:R-:W-:Y:S02]  /*6820*/  LOP3.LUT R16, R3, 0x20, RZ, 0xfc, !PT ;  /* 0x0000002003107812 */ /* 0x004fe400078efcff */
[----:B------:R-:W-:Y:S02]  /*6830*/  LEA.HI.X.SX32 R5, R83, R2, 0x1, P6 ;  /* 0x0000000253057211 */ /* 0x000fe400030f0eff */
[C---:B0-----:R-:W-:Y:S02]  /*6840*/  IADD3 R20, P6, PT, R81.reuse, R12, RZ ;  /* 0x0000000c51147210 */ /* 0x041fe40007fde0ff */
[----:B------:R-:W-:Y:S02]  /*6850*/  ISETP.LT.AND P4, PT, R16, UR11, !P0 ;  /* 0x0000000b10007c0c */ /* 0x000fe4000c781270 */
[----:B------:R-:W-:Y:S01]  /*6860*/  PRMT R25, R6, 0x7770, RZ ;  /* 0x0000777006197816 */ /* 0x000fe200000000ff */
[----:B------:R-:W0:Y:S01]  /*6870*/  LDS.128 R16, [R13] ;  /* 0x000000000d107984 */ /* 0x000e220000000c00 */
[----:B------:R-:W-:-:S02]  /*6880*/  LEA.HI.X.SX32 R21, R81, R2, 0x1, P6 ;  /* 0x0000000251157211 */ /* 0x000fc400030f0eff */
[C---:B------:R-:W-:Y:S01]  /*6890*/  PRMT R31, R6.reuse, 0x7771, RZ ;  /* 0x00007771061f7816 */ /* 0x040fe200000000ff */
[----:B------:R2:W-:Y:S01]  /*68a0*/  @P5 STG.E.U8 desc[UR16][R22.64], R25 ;  /* 0x0000001916005986 */ /* 0x0005e2000c101110 */
[C---:B------:R-:W-:Y:S01]  /*68b0*/  ISETP.LT.AND P6, PT, R79.reuse, UR11, !P0 ;  /* 0x0000000b4f007c0c */ /* 0x040fe2000c7c1270 */
[-C--:B------:R-:W-:Y:S01]  /*68c0*/  IMAD R79, R79, R0.reuse, RZ ;  /* 0x000000004f4f7224 */ /* 0x080fe200078e02ff */
[----:B------:R-:W-:Y:S01]  /*68d0*/  PRMT R29, R6, 0x7772, RZ ;  /* 0x00007772061d7816 */ /* 0x000fe200000000ff */
[----:B------:R3:W-:Y:S01]  /*68e0*/  @P2 STG.E.U8 desc[UR16][R4.64], R31 ;  /* 0x0000001f04002986 */ /* 0x0007e2000c101110 */
[C---:B------:R-:W-:Y:S01]  /*68f0*/  ISETP.LT.AND P5, PT, R75.reuse, UR11, !P0 ;  /* 0x0000000b4b007c0c */ /* 0x040fe2000c7a1270 */
[----:B------:R-:W-:Y:S01]  /*6900*/  IMAD R75, R75, R0, RZ ;  /* 0x000000004b4b7224 */ /* 0x000fe200078e02ff */
[----:B-1----:R-:W-:Y:S01]  /*6910*/  IADD3 R14, P2, PT, R79, R12, RZ ;  /* 0x0000000c4f0e7210 */ /* 0x002fe20007f5e0ff */
[----:B------:R1:W-:Y:S01]  /*6920*/  @P3 STG.E.U8 desc[UR16][R20.64], R29 ;  /* 0x0000001d14003986 */ /* 0x0003e2000c101110 */
[C---:B------:R-:W-:Y:S01]  /*6930*/  ISETP.LT.AND P3, PT, R77.reuse, UR11, !P0 ;  /* 0x0000000b4d007c0c */ /* 0x040fe2000c761270 */
[----:B------:R-:W-:Y:S01]  /*6940*/  IMAD R77, R77, R0, RZ ;  /* 0x000000004d4d7224 */ /* 0x000fe200078e02ff */
[----:B------:R-:W-:-:S02]  /*6950*/  LEA.HI.X.SX32 R15, R79, R2, 0x1, P2 ;  /* 0x000000024f0f7211 */ /* 0x000fc400010f0eff */
[----:B--2---:R-:W-:Y:S02]  /*6960*/  PRMT R25, R6, 0x7773, RZ ;  /* 0x0000777306197816 */ /* 0x004fe400000000ff */
[-C--:B------:R-:W-:Y:S02]  /*6970*/  IADD3 R22, P2, PT, R75, R12.reuse, RZ ;  /* 0x0000000c4b167210 */ /* 0x080fe40007f5e0ff */
[----:B---3--:R-:W-:Y:S01]  /*6980*/  PRMT R31, R7, 0x7770, RZ ;  /* 0x00007770071f7816 */ /* 0x008fe200000000ff */
[----:B------:R2:W-:Y:S01]  /*6990*/  @P6 STG.E.U8 desc[UR16][R14.64], R25 ;  /* 0x000000190e006986 */ /* 0x0005e2000c101110 */
[----:B------:R-:W-:Y:S01]  /*69a0*/  IADD3 R4, P6, PT, R77, R12, RZ ;  /* 0x0000000c4d047210 */ /* 0x000fe20007fde0ff */
[----:B-1----:R-:W-:Y:S01]  /*69b0*/  IMAD R21, R70, R0, RZ ;  /* 0x0000000046157224 */ /* 0x002fe200078e02ff */
[----:B------:R-:W-:Y:S02]  /*69c0*/  LEA.HI.X.SX32 R23, R75, R2, 0x1, P2 ;  /* 0x000000024b177211 */ /* 0x000fe400010f0eff */
[C---:B------:R-:W-:Y:S01]  /*69d0*/  ISETP.LT.AND P2, PT, R69.reuse, UR11, !P0 ;  /* 0x0000000b45007c0c */ /* 0x040fe2000c741270 */
[----:B------:R-:W-:Y:S01]  /*69e0*/  IMAD R69, R69, R0, RZ ;  /* 0x0000000045457224 */ /* 0x000fe200078e02ff */
[----:B------:R-:W-:Y:S01]  /*69f0*/  LEA.HI.X.SX32 R5, R77, R2, 0x1, P6 ;  /* 0x000000024d057211 */ /* 0x000fe200030f0eff */
[----:B------:R-:W-:Y:S01]  /*6a00*/  @P5 STG.E.U8 desc[UR16][R22.64], R31 ;  /* 0x0000001f16005986 */ /* 0x000fe2000c101110 */
[----:B------:R-:W-:-:S02]  /*6a10*/  PRMT R29, R7, 0x7771, RZ ;  /* 0x00007771071d7816 */ /* 0x000fc400000000ff */
[----:B------:R-:W-:Y:S02]  /*6a20*/  LOP3.LUT R6, R3, 0x22, RZ, 0xfc, !PT ;  /* 0x0000002203067812 */ /* 0x000fe400078efcff */
[C---:B--2---:R-:W-:Y:S01]  /*6a30*/  IADD3 R14, P6, PT, R69.reuse, R12, RZ ;  /* 0x0000000c450e7210 */ /* 0x044fe20007fde0ff */
[----:B------:R1:W-:Y:S01]  /*6a40*/  @P3 STG.E.U8 desc[UR16][R4.64], R29 ;  /* 0x0000001d04003986 */ /* 0x0003e2000c101110 */
[----:B------:R-:W-:Y:S02]  /*6a50*/  ISETP.LT.AND P3, PT, R70, UR11, !P0 ;  /* 0x0000000b46007c0c */ /* 0x000fe4000c761270 */
[----:B------:R-:W-:Y:S02]  /*6a60*/  LEA.HI.X.SX32 R15, R69, R2, 0x1, P6 ;  /* 0x00000002450f7211 */ /* 0x000fe400030f0eff */
[----:B------:R-:W-:Y:S02]  /*6a70*/  PRMT R25, R7, 0x7772, RZ ;  /* 0x0000777207197816 */ /* 0x000fe400000000ff */
[----:B------:R-:W-:-:S02]  /*6a80*/  IADD3 R20, P6, PT, R21, R12, RZ ;  /* 0x0000000c15147210 */ /* 0x000fc40007fde0ff */
[----:B------:R-:W-:Y:S01]  /*6a90*/  ISETP.LT.AND P5, PT, R6, UR11, !P0 ;  /* 0x0000000b06007c0c */ /* 0x000fe2000c7a1270 */
[----:B------:R2:W-:Y:S01]  /*6aa0*/  @P2 STG.E.U8 desc[UR16][R14.64], R25 ;  /* 0x000000190e002986 */ /* 0x0005e2000c101110 */
[----:B------:R-:W-:Y:S02]  /*6ab0*/  LOP3.LUT R6, R3, 0x24, RZ, 0xfc, !PT ;  /* 0x0000002403067812 */ /* 0x000fe400078efcff */
[----:B------:R-:W-:Y:S02]  /*6ac0*/  LEA.HI.X.SX32 R21, R21, R2, 0x1, P6 ;  /* 0x0000000215157211 */ /* 0x000fe400030f0eff */
[----:B-1----:R-:W-:Y:S02]  /*6ad0*/  IADD3 R4, P6, PT, R27, R12, RZ ;  /* 0x0000000c1b047210 */ /* 0x002fe40007fde0ff */
[----:B------:R-:W-:Y:S01]  /*6ae0*/  PRMT R23, R7, 0x7773, RZ ;  /* 0x0000777307177816 */ /* 0x000fe200000000ff */
[----:B------:R-:W-:Y:S01]  /*6af0*/  IMAD R7, R0, 0x2, R27 ;  /* 0x0000000200077824 */ /* 0x000fe200078e021b */
[----:B------:R-:W-:-:S02]  /*6b00*/  ISETP.LT.AND P2, PT, R6, UR11, !P0 ;  /* 0x0000000b06007c0c */ /* 0x000fc4000c741270 */
[----:B------:R-:W-:Y:S01]  /*6b10*/  LOP3.LUT R6, R3, 0x26, RZ, 0xfc, !PT ;  /* 0x0000002603067812 */ /* 0x000fe200078efcff */
[----:B------:R1:W-:Y:S01]  /*6b20*/  @P3 STG.E.U8 desc[UR16][R20.64], R23 ;  /* 0x0000001714003986 */ /* 0x0003e2000c101110 */
[----:B------:R-:W-:Y:S01]  /*6b30*/  LEA.HI.X.SX32 R5, R27, R2, 0x1, P6 ;  /* 0x000000021b057211 */ /* 0x000fe200030f0eff */
[----:B--2---:R-:W-:Y:S01]  /*6b40*/  IMAD R15, R0, 0x2, R7 ;  /* 0x00000002000f7824 */ /* 0x004fe200078e0207 */
[----:B0-----:R-:W-:Y:S02]  /*6b50*/  PRMT R27, R16, 0x7770, RZ ;  /* 0x00007770101b7816 */ /* 0x001fe400000000ff */
[----:B------:R-:W-:Y:S02]  /*6b60*/  ISETP.LT.AND P3, PT, R6, UR11, !P0 ;  /* 0x0000000b06007c0c */ /* 0x000fe4000c761270 */
[----:B------:R-:W-:Y:S01]  /*6b70*/  IADD3 R6, P6, PT, R7, R12, RZ ;  /* 0x0000000c07067210 */ /* 0x000fe20007fde0ff */
[----:B------:R0:W-:Y:S01]  /*6b80*/  @P4 STG.E.U8 desc[UR16][R4.64], R27 ;  /* 0x0000001b04004986 */ /* 0x0001e2000c101110 */
[----:B------:R-:W-:-:S02]  /*6b90*/  LOP3.LUT R14, R3, 0x28, RZ, 0xfc, !PT ;  /* 0x00000028030e7812 */ /* 0x000fc400078efcff */
[----:B------:R-:W-:Y:S01]  /*6ba0*/  LEA.HI.X.SX32 R7, R7, R2, 0x1, P6 ;  /* 0x0000000207077211 */ /* 0x000fe200030f0eff */
[----:B-1----:R-:W-:Y:S01]  /*6bb0*/  IMAD R21, R0, 0x2, R15 ;  /* 0x0000000200157824 */ /* 0x002fe200078e020f */
[----:B------:R-:W-:Y:S02]  /*6bc0*/  ISETP.LT.AND P4, PT, R14, UR11, !P0 ;  /* 0x0000000b0e007c0c */ /* 0x000fe4000c781270 */
[C---:B------:R-:W-:Y:S01]  /*6bd0*/  IADD3 R14, P6, PT, R15.reuse, R12, RZ ;  /* 0x0000000c0f0e7210 */ /* 0x040fe20007fde0ff */
[----:B------:R-:W-:Y:S01]  /*6be0*/  IMAD R23, R0, 0x2, R21 ;  /* 0x0000000200177824 */ /* 0x000fe200078e0215 */
[C---:B------:R-:W-:Y:S02]  /*6bf0*/  PRMT R25, R16.reuse, 0x7771, RZ ;  /* 0x0000777110197816 */ /* 0x040fe400000000ff */
[----:B------:R-:W-:Y:S02]  /*6c00*/  LEA.HI.X.SX32 R15, R15, R2, 0x1, P6 ;  /* 0x000000020f0f7211 */ /* 0x000fe400030f0eff */
[----:B0-----:R-:W-:Y:S01]  /*6c10*/  PRMT R27, R16, 0x7772, RZ ;  /* 0x00007772101b7816 */ /* 0x001fe200000000ff */
[----:B------:R0:W-:Y:S01]  /*6c20*/  @P5 STG.E.U8 desc[UR16][R6.64], R25 ;  /* 0x0000001906005986 */ /* 0x0001e2000c101110 */
[----:B------:R-:W-:-:S02]  /*6c30*/  LOP3.LUT R5, R3, 0x2c, RZ, 0xfc, !PT ;  /* 0x0000002c03057812 */ /* 0x000fc400078efcff */
[----:B------:R-:W-:Y:S01]  /*6c40*/  IADD3 R4, P6, PT, R21, R12, RZ ;  /* 0x0000000c15047210 */ /* 0x000fe20007fde0ff */
[----:B------:R1:W-:Y:S01]  /*6c50*/  @P2 STG.E.U8 desc[UR16][R14.64], R27 ;  /* 0x0000001b0e002986 */ /* 0x0003e2000c101110 */
[----:B------:R-:W-:Y:S02]  /*6c60*/  ISETP.LT.AND P2, PT, R5, UR11, !P0 ;  /* 0x0000000b05007c0c */ /* 0x000fe4000c741270 */
[----:B------:R-:W-:Y:S02]  /*6c70*/  LEA.HI.X.SX32 R5, R21, R2, 0x1, P6 ;  /* 0x0000000215057211 */ /* 0x000fe400030f0eff */
[----:B------:R-:W-:Y:S02]  /*6c80*/  LOP3.LUT R22, R3, 0x2a, RZ, 0xfc, !PT ;  /* 0x0000002a03167812 */ /* 0x000fe400078efcff */
[----:B------:R-:W-:Y:S01]  /*6c90*/  PRMT R31, R16, 0x7773, RZ ;  /* 0x00007773101f7816 */ /* 0x000fe200000000ff */
[----:B0-----:R-:W-:Y:S01]  /*6ca0*/  IMAD R25, R0, 0x2, R23 ;  /* 0x0000000200197824 */ /* 0x001fe200078e0217 */
[----:B------:R-:W-:-:S02]  /*6cb0*/  IADD3 R6, P6, PT, R23, R12, RZ ;  /* 0x0000000c17067210 */ /* 0x000fc40007fde0ff */
[----:B------:R-:W-:Y:S01]  /*6cc0*/  ISETP.LT.AND P5, PT, R22, UR11, !P0 ;  /* 0x0000000b16007c0c */ /* 0x000fe2000c7a1270 */
[----:B-1----:R-:W-:Y:S01]  /*6cd0*/  VIADD R15, R73, 0x2e ;  /* 0x0000002e490f7836 */ /* 0x002fe20000000000 */
[----:B------:R-:W-:Y:S01]  /*6ce0*/  LEA.HI.X.SX32 R7, R23, R2, 0x1, P6 ;  /* 0x0000000217077211 */ /* 0x000fe200030f0eff */
[----:B------:R0:W-:Y:S01]  /*6cf0*/  @P3 STG.E.U8 desc[UR16][R4.64], R31 ;  /* 0x0000001f04003986 */ /* 0x0001e2000c101110 */
[----:B------:R-:W-:Y:S02]  /*6d00*/  IADD3 R20, P6, PT, R25, R12, RZ ;  /* 0x0000000c19147210 */ /* 0x000fe40007fde0ff */
[----:B------:R-:W-:Y:S02]  /*6d10*/  PRMT R29, R17, 0x7770, RZ ;  /* 0x00007770111d7816 */ /* 0x000fe400000000ff */
[----:B------:R-:W-:Y:S01]  /*6d20*/  LEA.HI.X.SX32 R21, R25, R2, 0x1, P6 ;  /* 0x0000000219157211 */ /* 0x000fe200030f0eff */
[----:B------:R-:W-:Y:S01]  /*6d30*/  IMAD R25, R0, 0x2, R25 ;  /* 0x0000000200197824 */ /* 0x000fe200078e0219 */
[----:B------:R-:W-:Y:S01]  /*6d40*/  PRMT R27, R17, 0x7771, RZ ;  /* 0x00007771111b7816 */ /* 0x000fe200000000ff */
[----:B------:R1:W-:Y:S01]  /*6d50*/  @P4 STG.E.U8 desc[UR16][R6.64], R29 ;  /* 0x0000001d06004986 */ /* 0x0003e2000c101110 */
[----:B------:R-:W-:-:S02]  /*6d60*/  LOP3.LUT R16, R3, 0x30, RZ, 0xfc, !PT ;  /* 0x0000003003107812 */ /* 0x000fc400078efcff */
[----:B------:R-:W-:Y:S01]  /*6d70*/  IADD3 R14, P4, PT, R25, R12, RZ ;  /* 0x0000000c190e7210 */ /* 0x000fe20007f9e0ff */
[----:B0-----:R-:W-:Y:S01]  /*6d80*/  IMAD R5, R15, R0, RZ ;  /* 0x000000000f057224 */ /* 0x001fe200078e02ff */
[----:B------:R-:W-:Y:S01]  /*6d90*/  LOP3.LUT R4, R3, 0x32, RZ, 0xfc, !PT ;  /* 0x0000003203047812 */ /* 0x000fe200078efcff */
[----:B------:R0:W-:Y:S01]  /*6da0*/  @P5 STG.E.U8 desc[UR16][R20.64], R27 ;  /* 0x0000001b14005986 */ /* 0x0001e2000c101110 */
[----:B------:R-:W-:Y:S02]  /*6db0*/  ISETP.LT.AND P5, PT, R15, UR11, !P0 ;  /* 0x0000000b0f007c0c */ /* 0x000fe4000c7a1270 */
[----:B------:R-:W-:Y:S01]  /*6dc0*/  LEA.HI.X.SX32 R15, R25, R2, 0x1, P4 ;  /* 0x00000002190f7211 */ /* 0x000fe200020f0eff */
[----:B------:R-:W-:Y:S01]  /*6dd0*/  IMAD R25, R0, 0x4, R25 ;  /* 0x0000000400197824 */ /* 0x000fe200078e0219 */
[----:B------:R-:W-:Y:S02]  /*6de0*/  PRMT R23, R17, 0x7772, RZ ;  /* 0x0000777211177816 */ /* 0x000fe400000000ff */
[----:B------:R-:W-:-:S02]  /*6df0*/  ISETP.LT.AND P4, PT, R4, UR11, !P0 ;  /* 0x0000000b04007c0c */ /* 0x000fc4000c781270 */
[----:B-1----:R-:W-:Y:S01]  /*6e00*/  LOP3.LUT R6, R3, 0x34, RZ, 0xfc, !PT ;  /* 0x0000003403067812 */ /* 0x002fe200078efcff */
[----:B------:R1:W-:Y:S01]  /*6e10*/  @P2 STG.E.U8 desc[UR16][R14.64], R23 ;  /* 0x000000170e002986 */ /* 0x0003e2000c101110 */
[C---:B------:R-:W-:Y:S02]  /*6e20*/  IADD3 R4, P6, PT, R5.reuse, R12, RZ ;  /* 0x0000000c05047210 */ /* 0x040fe40007fde0ff */
[----:B------:R-:W-:Y:S02]  /*6e30*/  ISETP.LT.AND P3, PT, R16, UR11, !P0 ;  /* 0x0000000b10007c0c */ /* 0x000fe4000c761270 */
[----:B------:R-:W-:Y:S02]  /*6e40*/  LEA.HI.X.SX32 R5, R5, R2, 0x1, P6 ;  /* 0x0000000205057211 */ /* 0x000fe400030f0eff */
[----:B------:R-:W-:Y:S02]  /*6e50*/  ISETP.LT.AND P2, PT, R6, UR11, !P0 ;  /* 0x0000000b06007c0c */ /* 0x000fe4000c741270 */
[----:B0-----:R-:W-:Y:S01]  /*6e60*/  PRMT R27, R17, 0x7773, RZ ;  /* 0x00007773111b7816 */ /* 0x001fe200000000ff */
[----:B------:R-:W-:Y:S01]  /*6e70*/  IMAD R17, R0, 0x2, R25 ;  /* 0x0000000200117824 */ /* 0x000fe200078e0219 */
[----:B------:R-:W-:-:S02]  /*6e80*/  IADD3 R6, P6, PT, R25, R12, RZ ;  /* 0x0000000c19067210 */ /* 0x000fc40007fde0ff */
[----:B------:R-:W-:Y:S01]  /*6e90*/  LOP3.LUT R16, R3, 0x36, RZ, 0xfc, !PT ;  /* 0x0000003603107812 */ /* 0x000fe200078efcff */
[----:B------:R0:W-:Y:S01]  /*6ea0*/  @P5 STG.E.U8 desc[UR16][R4.64], R27 ;  /* 0x0000001b04005986 */ /* 0x0001e2000c101110 */
[----:B------:R-:W-:Y:S01]  /*6eb0*/  LEA.HI.X.SX32 R7, R25, R2, 0x1, P6 ;  /* 0x0000000219077211 */ /* 0x000fe200030f0eff */
[----:B------:R-:W-:Y:S01]  /*6ec0*/  IMAD R21, R0, 0x2, R17 ;  /* 0x0000000200157824 */ /* 0x000fe200078e0211 */
[----:B------:R-:W-:Y:S02]  /*6ed0*/  PRMT R25, R18, 0x7770, RZ ;  /* 0x0000777012197816 */ /* 0x000fe400000000ff */
[----:B-1----:R-:W-:Y:S02]  /*6ee0*/  IADD3 R14, P6, PT, R17, R12, RZ ;  /* 0x0000000c110e7210 */ /* 0x002fe40007fde0ff */
[----:B------:R-:W-:Y:S01]  /*6ef0*/  ISETP.LT.AND P5, PT, R16, UR11, !P0 ;  /* 0x0000000b10007c0c */ /* 0x000fe2000c7a1270 */
[----:B------:R1:W-:Y:S01]  /*6f00*/  @P3 STG.E.U8 desc[UR16][R6.64], R25 ;  /* 0x0000001906003986 */ /* 0x0003e2000c101110 */
[----:B------:R-:W-:-:S02]  /*6f10*/  LOP3.LUT R16, R3, 0x38, RZ, 0xfc, !PT ;  /* 0x0000003803107812 */ /* 0x000fc400078efcff */
[----:B------:R-:W-:Y:S01]  /*6f20*/  LEA.HI.X.SX32 R15, R17, R2, 0x1, P6 ;  /* 0x00000002110f7211 */ /* 0x000fe200030f0eff */
[----:B0-----:R-:W-:Y:S01]  /*6f30*/  IMAD R5, R0, 0x2, R21 ;  /* 0x0000000200057824 */ /* 0x001fe200078e0215 */
[----:B------:R-:W-:Y:S02]  /*6f40*/  PRMT R23, R18, 0x7771, RZ ;  /* 0x0000777112177816 */ /* 0x000fe400000000ff */
[----:B------:R-:W-:Y:S02]  /*6f50*/  ISETP.LT.AND P3, PT, R16, UR11, !P0 ;  /* 0x0000000b10007c0c */ /* 0x000fe4000c761270 */
[----:B------:R-:W-:Y:S01]  /*6f60*/  LOP3.LUT R17, R3, 0x3a, RZ, 0xfc, !PT ;  /* 0x0000003a03117812 */ /* 0x000fe200078efcff */
[----:B------:R0:W-:Y:S01]  /*6f70*/  @P4 STG.E.U8 desc[UR16][R14.64], R23 ;  /* 0x000000170e004986 */ /* 0x0001e2000c101110 */
[----:B------:R-:W-:Y:S01]  /*6f80*/  IADD3 R16, P6, PT, R21, R12, RZ ;  /* 0x0000000c15107210 */ /* 0x000fe20007fde0ff */
[----:B-1----:R-:W-:Y:S01]  /*6f90*/  IMAD R7, R0, 0x2, R5 ;  /* 0x0000000200077824 */ /* 0x002fe200078e0205 */
[----:B------:R-:W-:-:S02]  /*6fa0*/  ISETP.LT.AND P4, PT, R17, UR11, !P0 ;  /* 0x0000000b11007c0c */ /* 0x000fc4000c781270 */
[----:B------:R-:W-:Y:S01]  /*6fb0*/  LEA.HI.X.SX32 R17, R21, R2, 0x1, P6 ;  /* 0x0000000215117211 */ /* 0x000fe200030f0eff */
[----:B------:R-:W-:Y:S01]  /*6fc0*/  IMAD R21, R0, 0x2, R7 ;  /* 0x0000000200157824 */ /* 0x000fe200078e0207 */
[----:B------:R-:W-:Y:S02]  /*6fd0*/  PRMT R25, R18, 0x7772, RZ ;  /* 0x0000777212197816 */ /* 0x000fe400000000ff */
[----:B------:R-:W-:Y:S02]  /*6fe0*/  LOP3.LUT R6, R3, 0x3c, RZ, 0xfc, !PT ;  /* 0x0000003c03067812 */ /* 0x000fe400078efcff */
[C---:B------:R-:W-:Y:S01]  /*6ff0*/  IADD3 R4, P6, PT, R5.reuse, R12, RZ ;  /* 0x0000000c05047210 */ /* 0x040fe20007fde0ff */
[----:B------:R1:W-:Y:S01]  /*7000*/  @P2 STG.E.U8 desc[UR16][R16.64], R25 ;  /* 0x0000001910002986 */ /* 0x0003e2000c101110 */
[----:B------:R-:W-:Y:S02]  /*7010*/  ISETP.LT.AND P2, PT, R6, UR11, !P0 ;  /* 0x0000000b06007c0c */ /* 0x000fe4000c741270 */
[----:B------:R-:W-:-:S02]  /*7020*/  LEA.HI.X.SX32 R5, R5, R2, 0x1, P6 ;  /* 0x0000000205057211 */ /* 0x000fc400030f0eff */
[----:B------:R-:W-:Y:S02]  /*7030*/  IADD3 R6, P6, PT, R7, R12, RZ ;  /* 0x0000000c07067210 */ /* 0x000fe40007fde0ff */
[----:B0-----:R-:W-:Y:S02]  /*7040*/  PRMT R23, R18, 0x7773, RZ ;  /* 0x0000777312177816 */ /* 0x001fe400000000ff */
[----:B------:R-:W-:Y:S02]  /*7050*/  LOP3.LUT R15, R3, 0x40, RZ, 0xfc, !PT ;  /* 0x00000040030f7812 */ /* 0x000fe400078efcff */
[----:B------:R-:W-:Y:S01]  /*7060*/  LEA.HI.X.SX32 R7, R7, R2, 0x1, P6 ;  /* 0x0000000207077211 */ /* 0x000fe200030f0eff */
[----:B------:R0:W-:Y:S01]  /*7070*/  @P5 STG.E.U8 desc[UR16][R4.64], R23 ;  /* 0x0000001704005986 */ /* 0x0001e2000c101110 */
[----:B------:R-:W-:Y:S01]  /*7080*/  IADD3 R14, P6, PT, R21, R12, RZ ;  /* 0x0000000c150e7210 */ /* 0x000fe20007fde0ff */
[----:B-1----:R-:W-:Y:S01]  /*7090*/  VIADD R17, R73, 0x3e ;  /* 0x0000003e49117836 */ /* 0x002fe20000000000 */
[----:B------:R-:W-:-:S02]  /*70a0*/  PRMT R27, R19, 0x7770, RZ ;  /* 0x00007770131b7816 */ /* 0x000fc400000000ff */
[----:B------:R-:W-:Y:S02]  /*70b0*/  ISETP.LT.AND P5, PT, R15, UR11, !P0 ;  /* 0x0000000b0f007c0c */ /* 0x000fe4000c7a1270 */
[----:B------:R-:W-:Y:S01]  /*70c0*/  LEA.HI.X.SX32 R15, R21, R2, 0x1, P6 ;  /* 0x00000002150f7211 */ /* 0x000fe200030f0eff */
[----:B------:R-:W-:Y:S01]  /*70d0*/  IMAD R21, R0, 0x2, R21 ;  /* 0x0000000200157824 */ /* 0x000fe200078e0215 */
[----:B------:R-:W-:Y:S01]  /*70e0*/  PRMT R25, R19, 0x7771, RZ ;  /* 0x0000777113197816 */ /* 0x000fe200000000ff */
[----:B------:R1:W-:Y:S01]  /*70f0*/  @P3 STG.E.U8 desc[UR16][R6.64], R27 ;  /* 0x0000001b06003986 */ /* 0x0003e2000c101110 */
[C---:B------:R-:W-:Y:S01]  /*7100*/  ISETP.LT.AND P3, PT, R17.reuse, UR11, !P0 ;  /* 0x0000000b11007c0c */ /* 0x040fe2000c761270 */
[----:B0-----:R-:W-:Y:S01]  /*7110*/  IMAD R5, R17, R0, RZ ;  /* 0x0000000011057224 */ /* 0x001fe200078e02ff */
[----:B------:R-:W-:Y:S01]  /*7120*/  LOP3.LUT R4, R3, 0x42, RZ, 0xfc, !PT ;  /* 0x0000004203047812 */ /* 0x000fe200078efcff */
[----:B------:R0:W-:Y:S01]  /*7130*/  @P4 STG.E.U8 desc[UR16][R14.64], R25 ;  /* 0x000000190e004986 */ /* 0x0001e2000c101110 */
[----:B------:R-:W-:-:S02]  /*7140*/  IADD3 R16, P4, PT, R21, R12, RZ ;  /* 0x0000000c15107210 */ /* 0x000fc40007f9e0ff */
[----:B------:R-:W-:Y:S02]  /*7150*/  PRMT R23, R19, 0x7772, RZ ;  /* 0x0000777213177816 */ /* 0x000fe400000000ff */
[----:B------:R-:W-:Y:S01]  /*7160*/  LEA.HI.X.SX32 R17, R21, R2, 0x1, P4 ;  /* 0x0000000215117211 */ /* 0x000fe200020f0eff */
[----:B------:R-:W-:Y:S01]  /*7170*/  IMAD R21, R0, 0x4, R21 ;  /* 0x0000000400157824 */ /* 0x000fe200078e0215 */
[----:B------:R-:W-:Y:S02]  /*7180*/  ISETP.LT.AND P4, PT, R4, UR11, !P0 ;  /* 0x0000000b04007c0c */ /* 0x000fe4000c781270 */
[----:B-1----:R-:W-:Y:S01]  /*7190*/  LOP3.LUT R6, R3, 0x44, RZ, 0xfc, !PT ;  /* 0x0000004403067812 */ /* 0x002fe200078efcff */
[----:B------:R1:W-:Y:S01]  /*71a0*/  @P2 STG.E.U8 desc[UR16][R16.64], R23 ;  /* 0x0000001710002986 */ /* 0x0003e2000c101110 */
[----:B------:R-:W-:Y:S01]  /*71b0*/  IADD3 R4, P6, PT, R5, R12, RZ ;  /* 0x0000000c05047210 */ /* 0x000fe20007fde0ff */
[----:B0-----:R-:W-:Y:S01]  /*71c0*/  IMAD R15, R0, 0x2, R21 ;  /* 0x00000002000f7824 */ /* 0x001fe200078e0215 */
[----:B------:R-:W-:-:S02]  /*71d0*/  ISETP.LT.AND P2, PT, R6, UR11, !P0 ;  /* 0x0000000b06007c0c */ /* 0x000fc4000c741270 */
[----:B------:R-:W-:Y:S02]  /*71e0*/  LEA.HI.X.SX32 R5, R5, R2, 0x1, P6 ;  /* 0x0000000205057211 */ /* 0x000fe400030f0eff */
[----:B------:R-:W-:Y:S02]  /*71f0*/  PRMT R25, R19, 0x7773, RZ ;  /* 0x0000777313197816 */ /* 0x000fe400000000ff */
[----:B------:R-:W-:Y:S02]  /*7200*/  IADD3 R6, P6, PT, R21, R12, RZ ;  /* 0x0000000c15067210 */ /* 0x000fe40007fde0ff */
[----:B------:R-:W-:Y:S01]  /*7210*/  LOP3.LUT R14, R3, 0x46, RZ, 0xfc, !PT ;  /* 0x00000046030e7812 */ /* 0x000fe200078efcff */
[----:B------:R0:W-:Y:S01]  /*7220*/  @P3 STG.E.U8 desc[UR16][R4.64], R25 ;  /* 0x0000001904003986 */ /* 0x0001e2000c101110 */
[----:B------:R-:W-:Y:S01]  /*7230*/  LEA.HI.X.SX32 R7, R21, R2, 0x1, P6 ;  /* 0x0000000215077211 */ /* 0x000fe200030f0eff */
[----:B-1----:R-:W-:Y:S01]  /*7240*/  IMAD R17, R0, 0x2, R15 ;  /* 0x0000000200117824 */ /* 0x002fe200078e020f */
[----:B------:R-:W-:-:S02]  /*7250*/  PRMT R19, R8, 0x7770, RZ ;  /* 0x0000777008137816 */ /* 0x000fc400000000ff */
[----:B------:R-:W-:Y:S02]  /*7260*/  ISETP.LT.AND P3, PT, R14, UR11, !P0 ;  /* 0x0000000b0e007c0c */ /* 0x000fe4000c761270 */
[----:B------:R-:W-:Y:S01]  /*7270*/  IADD3 R14, P6, PT, R15, R12, RZ ;  /* 0x0000000c0f0e7210 */ /* 0x000fe20007fde0ff */
[----:B------:R1:W-:Y:S01]  /*7280*/  @P5 STG.E.U8 desc[UR16][R6.64], R19 ;  /* 0x0000001306005986 */ /* 0x0003e2000c101110 */
[----:B------:R-:W-:Y:S02]  /*7290*/  LOP3.LUT R16, R3, 0x48, RZ, 0xfc, !PT ;  /* 0x0000004803107812 */ /* 0x000fe400078efcff */
[----:B------:R-:W-:Y:S01]  /*72a0*/  LEA.HI.X.SX32 R15, R15, R2, 0x1, P6 ;  /* 0x000000020f0f7211 */ /* 0x000fe200030f0eff */
[----:B0-----:R-:W-:Y:S01]  /*72b0*/  IMAD R5, R0, 0x2, R17 ;  /* 0x0000000200057824 */ /* 0x001fe200078e0211 */
[----:B------:R-:W-:Y:S02]  /*72c0*/  ISETP.LT.AND P5, PT, R16, UR11, !P0 ;  /* 0x0000000b10007c0c */ /* 0x000fe4000c7a1270 */
[----:B------:R-:W-:-:S02]  /*72d0*/  IADD3 R16, P6, PT, R17, R12, RZ ;  /* 0x0000000c11107210 */ /* 0x000fc40007fde0ff */
[----:B------:R-:W-:Y:S02]  /*72e0*/  PRMT R23, R8, 0x7771, RZ ;  /* 0x0000777108177816 */ /* 0x000fe400000000ff */
[----:B------:R-:W-:Y:S01]  /*72f0*/  LEA.HI.X.SX32 R17, R17, R2, 0x1, P6 ;  /* 0x0000000211117211 */ /* 0x000fe200030f0eff */
[----:B-1----:R-:W-:Y:S01]  /*7300*/  IMAD R19, R0, 0x2, R5 ;  /* 0x0000000200137824 */ /* 0x002fe200078e0205 */
[----:B------:R-:W-:Y:S01]  /*7310*/  PRMT R21, R8, 0x7772, RZ ;  /* 0x0000777208157816 */ /* 0x000fe200000000ff */
[----:B------:R-:W-:Y:S01]  /*7320*/  @P4 STG.E.U8 desc[UR16][R14.64], R23 ;  /* 0x000000170e004986 */ /* 0x000fe2000c101110 */
[----:B------:R-:W-:Y:S02]  /*7330*/  LOP3.LUT R6, R3, 0x4c, RZ, 0xfc, !PT ;  /* 0x0000004c03067812 */ /* 0x000fe400078efcff */
[----:B------:R-:W-:Y:S01]  /*7340*/  IADD3 R4, P6, PT, R5, R12, RZ ;  /* 0x0000000c05047210 */ /* 0x000fe20007fde0ff */
[----:B------:R0:W-:Y:S01]  /*7350*/  @P2 STG.E.U8 desc[UR16][R16.64], R21 ;  /* 0x0000001510002986 */ /* 0x0001e2000c101110 */
[----:B------:R-:W-:-:S02]  /*7360*/  ISETP.LT.AND P2, PT, R6, UR11, !P0 ;  /* 0x0000000b06007c0c */ /* 0x000fc4000c741270 */
[----:B------:R-:W-:Y:S02]  /*7370*/  LEA.HI.X.SX32 R5, R5, R2, 0x1, P6 ;  /* 0x0000000205057211 */ /* 0x000fe400030f0eff */
[----:B------:R-:W-:Y:S02]  /*7380*/  IADD3 R6, P6, PT, R19, R12, RZ ;  /* 0x0000000c13067210 */ /* 0x000fe40007fde0ff */
[----:B------:R-:W-:Y:S02]  /*7390*/  LOP3.LUT R18, R3, 0x4a, RZ, 0xfc, !PT ;  /* 0x0000004a03127812 */ /* 0x000fe400078efcff */
[----:B------:R-:W-:Y:S01]  /*73a0*/  LEA.HI.X.SX32 R7, R19, R2, 0x1, P6 ;  /* 0x0000000213077211 */ /* 0x000fe200030f0eff */
[----:B------:R-:W-:Y:S01]  /*73b0*/  IMAD R19, R0, 0x2, R19 ;  /* 0x0000000200137824 */ /* 0x000fe200078e0213 */
[----:B------:R-:W-:Y:S01]  /*73c0*/  PRMT R25, R8, 0x7773, RZ ;  /* 0x0000777308197816 */ /* 0x000fe200000000ff */
[----:B0-----:R-:W-:Y:S01]  /*73d0*/  VIADD R17, R73, 0x4e ;  /* 0x0000004e49117836 */ /* 0x001fe20000000000 */
[----:B------:R-:W-:Y:S01]  /*73e0*/  PRMT R23, R9, 0x7770, RZ ;  /* 0x0000777009177816 */ /* 0x000fe200000000ff */
[----:B------:R-:W-:Y:S01]  /*73f0*/  IMAD R21, R0, 0x2, R19 ;  /* 0x0000000200157824 */ /* 0x000fe200078e0213 */
[----:B------:R-:W-:Y:S01]  /*7400*/  IADD3 R14, P6, PT, R19, R12, RZ ;  /* 0x0000000c130e7210 */ /* 0x000fe20007fde0ff */
[----:B------:R0:W-:Y:S01]  /*7410*/  @P3 STG.E.U8 desc[UR16][R4.64], R25 ;  /* 0x0000001904003986 */ /* 0x0001e2000c101110 */
[----:B------:R-:W-:-:S02]  /*7420*/  ISETP.LT.AND P4, PT, R18, UR11, !P0 ;  /* 0x0000000b12007c0c */ /* 0x000fc4000c781270 */
[----:B------:R-:W-:Y:S01]  /*7430*/  LEA.HI.X.SX32 R15, R19, R2, 0x1, P6 ;  /* 0x00000002130f7211 */ /* 0x000fe200030f0eff */
[----:B------:R1:W-:Y:S01]  /*7440*/  @P5 STG.E.U8 desc[UR16][R6.64], R23 ;  /* 0x0000001706005986 */ /* 0x0003e2000c101110 */
[----:B------:R-:W-:Y:S02]  /*7450*/  IADD3 R16, P6, PT, R21, R12, RZ ;  /* 0x0000000c15107210 */ /* 0x000fe40007fde0ff */
[----:B------:R-:W-:Y:S02]  /*7460*/  ISETP.LT.AND P5, PT, R17, UR11, !P0 ;  /* 0x0000000b11007c0c */ /* 0x000fe4000c7a1270 */
[----:B------:R-:W-:Y:S02]  /*7470*/  LOP3.LUT R8, R3, 0x50, RZ, 0xfc, !PT ;  /* 0x0000005003087812 */ /* 0x000fe400078efcff */
[----:B------:R-:W-:Y:S01]  /*7480*/  PRMT R19, R9, 0x7772, RZ ;  /* 0x0000777209137816 */ /* 0x000fe200000000ff */
[----:B0-----:R-:W-:Y:S01]  /*7490*/  IMAD R5, R17, R0, RZ ;  /* 0x0000000011057224 */ /* 0x001fe200078e02ff */
[----:B------:R-:W-:-:S02]  /*74a0*/  PRMT R25, R9, 0x7771, RZ ;  /* 0x0000777109197816 */ /* 0x000fc400000000ff */
[----:B------:R-:W-:Y:S01]  /*74b0*/  LEA.HI.X.SX32 R17, R21, R2, 0x1, P6 ;  /* 0x0000000215117211 */ /* 0x000fe200030f0eff */
[----:B------:R-:W-:Y:S01]  /*74c0*/  IMAD R21, R0, 0x4, R21 ;  /* 0x0000000400157824 */ /* 0x000fe200078e0215 */
[----:B------:R-:W-:Y:S01]  /*74d0*/  IADD3 R4, P6, PT, R5, R12, RZ ;  /* 0x0000000c05047210 */ /* 0x000fe20007fde0ff */
[----:B------:R-:W-:Y:S01]  /*74e0*/  @P4 STG.E.U8 desc[UR16][R14.64], R25 ;  /* 0x000000190e004986 */ /* 0x000fe2000c101110 */
[C---:B-1----:R-:W-:Y:S02]  /*74f0*/  LOP3.LUT R6, R3.reuse, 0x54, RZ, 0xfc, !PT ;  /* 0x0000005403067812 */ /* 0x042fe400078efcff */
[----:B------:R-:W-:Y:S01]  /*7500*/  ISETP.LT.AND P3, PT, R8, UR11, !P0 ;  /* 0x0000000b08007c0c */ /* 0x000fe2000c761270 */
[----:B------:R0:W-:Y:S01]  /*7510*/  @P2 STG.E.U8 desc[UR16][R16.64], R19 ;  /* 0x0000001310002986 */ /* 0x0001e2000c101110 */
[----:B------:R-:W-:Y:S02]  /*7520*/  LOP3.LUT R8, R3, 0x52, RZ, 0xfc, !PT ;  /* 0x0000005203087812 */ /* 0x000fe400078efcff */
[----:B------:R-:W-:-:S02]  /*7530*/  LEA.HI.X.SX32 R5, R5, R2, 0x1, P6 ;  /* 0x0000000205057211 */ /* 0x000fc400030f0eff */
[----:B------:R-:W-:Y:S01]  /*7540*/  PRMT R23, R9, 0x7773, RZ ;  /* 0x0000777309177816 */ /* 0x000fe200000000ff */
[----:B------:R-:W-:Y:S01]  /*7550*/  IMAD R9, R0, 0x2, R21 ;  /* 0x0000000200097824 */ /* 0x000fe200078e0215 */
[----:B------:R-:W-:Y:S02]  /*7560*/  ISETP.LT.AND P2, PT, R6, UR11, !P0 ;  /* 0x0000000b06007c0c */ /* 0x000fe4000c741270 */
[----:B------:R-:W-:Y:S01]  /*7570*/  LOP3.LUT R7, R3, 0x56, RZ, 0xfc, !PT ;  /* 0x0000005603077812 */ /* 0x000fe200078efcff */
[----:B------:R1:W-:Y:S01]  /*7580*/  @P5 STG.E.U8 desc[UR16][R4.64], R23 ;  /* 0x0000001704005986 */ /* 0x0003e2000c101110 */
[----:B------:R-:W-:Y:S01]  /*7590*/  IADD3 R6, P6, PT, R21, R12, RZ ;  /* 0x0000000c15067210 */ /* 0x000fe20007fde0ff */
[----:B0-----:R-:W-:Y:S01]  /*75a0*/  IMAD R17, R0, 0x2, R9 ;  /* 0x0000000200117824 */ /* 0x001fe200078e0209 */
[----:B------:R-:W-:Y:S02]  /*75b0*/  ISETP.LT.AND P4, PT, R8, UR11, !P0 ;  /* 0x0000000b08007c0c */ /* 0x000fe4000c781270 */
[----:B------:R-:W-:-:S02]  /*75c0*/  ISETP.LT.AND P5, PT, R7, UR11, !P0 ;  /* 0x0000000b07007c0c */ /* 0x000fc4000c7a1270 */
[----:B------:R-:W-:Y:S02]  /*75d0*/  LEA.HI.X.SX32 R7, R21, R2, 0x1, P6 ;  /* 0x0000000215077211 */ /* 0x000fe400030f0eff */
[C---:B------:R-:W-:Y:S02]  /*75e0*/  PRMT R19, R10.reuse, 0x7770, RZ ;  /* 0x000077700a137816 */ /* 0x040fe400000000ff */
[----:B------:R-:W-:Y:S02]  /*75f0*/  IADD3 R8, P6, PT, R9, R12, RZ ;  /* 0x0000000c09087210 */ /* 0x000fe40007fde0ff */
[----:B------:R-:W-:Y:S01]  /*7600*/  LOP3.LUT R14, R3, 0x58, RZ, 0xfc, !PT ;  /* 0x00000058030e7812 */ /* 0x000fe200078efcff */
[----:B------:R0:W-:Y:S01]  /*7610*/  @P3 STG.E.U8 desc[UR16][R6.64], R19 ;  /* 0x0000001306003986 */ /* 0x0001e2000c101110 */
[----:B------:R-:W-:Y:S02]  /*7620*/  LEA.HI.X.SX32 R9, R9, R2, 0x1, P6 ;  /* 0x0000000209097211 */ /* 0x000fe400030f0eff */
[----:B------:R-:W-:-:S02]  /*7630*/  PRMT R21, R10, 0x7771, RZ ;  /* 0x000077710a157816 */ /* 0x000fc400000000ff */
[----:B-1----:R-:W-:Y:S02]  /*7640*/  LOP3.LUT R4, R3, 0x5a, RZ, 0xfc, !PT ;  /* 0x0000005a03047812 */ /* 0x002fe400078efcff */
[----:B------:R-:W-:Y:S01]  /*7650*/  ISETP.LT.AND P3, PT, R14, UR11, !P0 ;  /* 0x0000000b0e007c0c */ /* 0x000fe2000c761270 */
[----:B------:R1:W-:Y:S01]  /*7660*/  @P4 STG.E.U8 desc[UR16][R8.64], R21 ;  /* 0x0000001508004986 */ /* 0x0003e2000c101110 */
[C---:B------:R-:W-:Y:S02]  /*7670*/  IADD3 R14, P6, PT, R17.reuse, R12, RZ ;  /* 0x0000000c110e7210 */ /* 0x040fe40007fde0ff */
[----:B------:R-:W-:Y:S02]  /*7680*/  ISETP.LT.AND P4, PT, R4, UR11, !P0 ;  /* 0x0000000b04007c0c */ /* 0x000fe4000c781270 */
[----:B------:R-:W-:Y:S01]  /*7690*/  LEA.HI.X.SX32 R15, R17, R2, 0x1, P6 ;  /* 0x00000002110f7211 */ /* 0x000fe200030f0eff */
[----:B------:R2:W3:Y:S01]  /*76a0*/  LDS.128 R4, [R13+0x800] ;  /* 0x000800000d047984 */ /* 0x0004e20000000c00 */
[----:B------:R-:W-:Y:S01]  /*76b0*/  IMAD R17, R0, 0x2, R17 ;  /* 0x0000000200117824 */ /* 0x000fe200078e0211 */
[----:B------:R-:W-:-:S02]  /*76c0*/  PRMT R25, R10, 0x7772, RZ ;  /* 0x000077720a197816 */ /* 0x000fc400000000ff */
[----:B------:R-:W-:Y:S01]  /*76d0*/  LOP3.LUT R18, R3, 0x5c, RZ, 0xfc, !PT ;  /* 0x0000005c03127812 */ /* 0x000fe200078efcff */
[----:B0-----:R-:W-:Y:S01]  /*76e0*/  IMAD R19, R0, 0x2, R17 ;  /* 0x0000000200137824 */ /* 0x001fe200078e0211 */
[----:B------:R-:W-:Y:S01]  /*76f0*/  PRMT R23, R10, 0x7773, RZ ;  /* 0x000077730a177816 */ /* 0x000fe200000000ff */
[----:B------:R0:W-:Y:S01]  /*7700*/  @P2 STG.E.U8 desc[UR16][R14.64], R25 ;  /* 0x000000190e002986 */ /* 0x0001e2000c101110 */
[-C--:B------:R-:W-:Y:S01]  /*7710*/  IADD3 R16, P2, PT, R17, R12.reuse, RZ ;  /* 0x0000000c11107210 */ /* 0x080fe20007f5e0ff */
[----:B-1----:R-:W-:Y:S01]  /*7720*/  IMAD R21, R0, 0x2, R19 ;  /* 0x0000000200157824 */ /* 0x002fe200078e0213 */
[----:B------:R-:W-:Y:S01]  /*7730*/  IADD3 R8, P6, PT, R19, R12, RZ ;  /* 0x0000000c13087210 */ /* 0x000fe20007fde0ff */
[----:B--2---:R-:W-:Y:S01]  /*7740*/  VIADD R13, R73, 0x5e ;  /* 0x0000005e490d7836 */ /* 0x004fe20000000000 */
[-C--:B------:R-:W-:Y:S02]  /*7750*/  LEA.HI.X.SX32 R17, R17, R2.reuse, 0x1, P2 ;  /* 0x0000000211117211 */ /* 0x080fe400010f0eff */
[----:B------:R-:W-:-:S02]  /*7760*/  LEA.HI.X.SX32 R9, R19, R2, 0x1, P6 ;  /* 0x0000000213097211 */ /* 0x000fc400030f0eff */
[----:B------:R-:W-:Y:S01]  /*7770*/  PRMT R19, R11, 0x7771, RZ ;  /* 0x000077710b137816 */ /* 0x000fe200000000ff */
[----:B------:R1:W-:Y:S01]  /*7780*/  @P5 STG.E.U8 desc[UR16][R16.64], R23 ;  /* 0x0000001710005986 */ /* 0x0003e2000c101110 */
[----:B------:R-:W-:Y:S02]  /*7790*/  ISETP.LT.AND P2, PT, R18, UR11, !P0 ;  /* 0x0000000b12007c0c */ /* 0x000fe4000c741270 */
[----:B0-----:R-:W-:Y:S02]  /*77a0*/  IADD3 R14, P6, PT, R21, R12, RZ ;  /* 0x0000000c150e7210 */ /* 0x001fe40007fde0ff */
[----:B------:R-:W-:Y:S02]  /*77b0*/  PRMT R25, R11, 0x7770, RZ ;  /* 0x000077700b197816 */ /* 0x000fe400000000ff */
[----:B------:R-:W-:Y:S01]  /*77c0*/  LEA.HI.X.SX32 R15, R21, R2, 0x1, P6 ;  /* 0x00000002150f7211 */ /* 0x000fe200030f0eff */
[----:B------:R-:W-:Y:S01]  /*77d0*/  IMAD R21, R0, 0x2, R21 ;  /* 0x0000000200157824 */ /* 0x000fe200078e0215 */
[----:B------:R-:W-:Y:S01]  /*77e0*/  LOP3.LUT R10, R3, 0x60, RZ, 0xfc, !PT ;  /* 0x00000060030a7812 */ /* 0x000fe200078efcff */
[----:B------:R0:W-:Y:S01]  /*77f0*/  @P3 STG.E.U8 desc[UR16][R8.64], R25 ;  /* 0x0000001908003986 */ /* 0x0001e2000c101110 */
[----:B-1----:R-:W-:-:S03]  /*7800*/  PRMT R23, R11, 0x7772, RZ ;  /* 0x000077720b177816 */ /* 0x002fc600000000ff */
[----:B------:R1:W-:Y:S01]  /*7810*/  @P4 STG.E.U8 desc[UR16][R14.64], R19 ;  /* 0x000000130e004986 */ /* 0x0003e2000c101110 */
[----:B------:R-:W-:Y:S02]  /*7820*/  ISETP.LT.AND P5, PT, R10, UR11, !P0 ;  /* 0x0000000b0a007c0c */ /* 0x000fe4000c7a1270 */
[----:B------:R-:W-:Y:S02]  /*7830*/  IADD3 R16, P3, PT, R21, R12, RZ ;  /* 0x0000000c15107210 */ /* 0x000fe40007f7e0ff */
[C---:B------:R-:W-:Y:S01]  /*7840*/  ISETP.LT.AND P4, PT, R13.reuse, UR11, !P0 ;  /* 0x0000000b0d007c0c */ /* 0x040fe2000c781270 */
[----:B------:R-:W-:Y:S01]  /*7850*/  IMAD R13, R13, R0, RZ ;  /* 0x000000000d0d7224 */ /* 0x000fe200078e02ff */
[----:B------:R-:W-:Y:S02]  /*7860*/  LOP3.LUT R10, R3, 0x62, RZ, 0xfc, !PT ;  /* 0x00000062030a7812 */ /* 0x000fe400078efcff */
[----:B------:R-:W-:Y:S01]  /*7870*/  LEA.HI.X.SX32 R17, R21, R2, 0x1, P3 ;  /* 0x0000000215117211 */ /* 0x000fe200018f0eff */
[----:B------:R-:W-:Y:S01]  /*7880*/  IMAD R21, R0, 0x4, R21 ;  /* 0x0000000400157824 */ /* 0x000fe200078e0215 */
[----:B------:R-:W-:-:S02]  /*7890*/  ISETP.LT.AND P3, PT, R10, UR11, !P0 ;  /* 0x0000000b0a007c0c */ /* 0x000fc4000c761270 */
[----:B------:R-:W-:Y:S01]  /*78a0*/  LOP3.LUT R10, R3, 0x64, RZ, 0xfc, !PT ;  /* 0x00000064030a7812 */ /* 0x000fe200078efcff */
[----:B------:R2:W-:Y:S01]  /*78b0*/  @P2 STG.E.U8 desc[UR16][R16.64], R23 ;  /* 0x0000001710002986 */ /* 0x0005e2000c101110 */
[C---:B0-----:R-:W-:Y:S02]  /*78c0*/  IADD3 R8, P6, PT, R13.reuse, R12, RZ ;  /* 0x0000000c0d087210 */ /* 0x041fe40007fde0ff */
[----:B------:R-:W-:Y:S02]  /*78d0*/  ISETP.LT.AND P2, PT, R10, UR11, !P0 ;  /* 0x0000000b0a007c0c */ /* 0x000fe4000c741270 */
[----:B------:R-:W-:Y:S01]  /*78e0*/  LEA.HI.X.SX32 R9, R13, R2, 0x1, P6 ;  /* 0x000000020d097211 */ /* 0x000fe200030f0eff */
[----:B------:R-:W-:Y:S01]  /*78f0*/  IMAD R13, R0, 0x2, R21 ;  /* 0x00000002000d7824 */ /* 0x000fe200078e0215 */
[----:B-1----:R-:W-:Y:S02]  /*7900*/  PRMT R19, R11, 0x7773, RZ ;  /* 0x000077730b137816 */ /* 0x002fe400000000ff */
[----:B------:R-:W-:-:S02]  /*7910*/  IADD3 R10, P6, PT, R21, R12, RZ ;  /* 0x0000000c150a7210 */ /* 0x000fc40007fde0ff */
[----:B------:R-:W-:Y:S01]  /*7920*/  LOP3.LUT R14, R3, 0x66, RZ, 0xfc, !PT ;  /* 0x00000066030e7812 */ /* 0x000fe200078efcff */
[----:B------:R0:W-:Y:S01]  /*7930*/  @P4 STG.E.U8 desc[UR16][R8.64], R19 ;  /* 0x0000001308004986 */ /* 0x0001e2000c101110 */
[----:B------:R-:W-:Y:S01]  /*7940*/  LEA.HI.X.SX32 R11, R21, R2, 0x1, P6 ;  /* 0x00000002150b7211 */ /* 0x000fe200030f0eff */
[----:B--2---:R-:W-:Y:S01]  /*7950*/  IMAD R17, R0, 0x2, R13 ;  /* 0x0000000200117824 */ /* 0x004fe200078e020d */
[----:B---3--:R-:W-:Y:S02]  /*7960*/  PRMT R25, R4, 0x7770, RZ ;  /* 0x0000777004197816 */ /* 0x008fe400000000ff */
[----:B------:R-:W-:Y:S02]  /*7970*/  ISETP.LT.AND P4, PT, R14, UR11, !P0 ;  /* 0x0000000b0e007c0c */ /* 0x000fe4000c781270 */
[----:B------:R-:W-:Y:S01]  /*7980*/  IADD3 R14, P6, PT, R13, R12, RZ ;  /* 0x0000000c0d0e7210 */ /* 0x000fe20007fde0ff */
[----:B------:R1:W-:Y:S01]  /*7990*/  @P5 STG.E.U8 desc[UR16][R10.64], R25 ;  /* 0x000000190a005986 */ /* 0x0003e2000c101110 */
[----:B------:R-:W-:-:S02]  /*79a0*/  LOP3.LUT R16, R3, 0x68, RZ, 0xfc, !PT ;  /* 0x0000006803107812 */ /* 0x000fc400078efcff */
[----:B------:R-:W-:Y:S01]  /*79b0*/  LEA.HI.X.SX32 R15, R13, R2, 0x1, P6 ;  /* 0x000000020d0f7211 */ /* 0x000fe200030f0eff */
[----:B0-----:R-:W-:Y:S01]  /*79c0*/  IMAD R9, R0, 0x2, R17 ;  /* 0x0000000200097824 */ /* 0x001fe200078e0211 */
[----:B------:R-:W-:Y:S02]  /*79d0*/  PRMT R21, R4, 0x7771, RZ ;  /* 0x0000777104157816 */ /* 0x000fe400000000ff */
[----:B------:R-:W-:Y:S02]  /*79e0*/  ISETP.LT.AND P5, PT, R16, UR11, !P0 ;  /* 0x0000000b10007c0c */ /* 0x000fe4000c7a1270 */
[----:B------:R-:W-:Y:S01]  /*79f0*/  IADD3 R16, P6, PT, R17, R12, RZ ;  /* 0x0000000c11107210 */ /* 0x000fe20007fde0ff */
[----:B------:R0:W-:Y:S01]  /*7a00*/  @P3 STG.E.U8 desc[UR16][R14.64], R21 ;  /* 0x000000150e003986 */ /* 0x0001e2000c101110 */
[----:B------:R-:W-:Y:S01]  /*7a10*/  LOP3.LUT R13, R3, 0x6a, RZ, 0xfc, !PT ;  /* 0x0000006a030d7812 */ /* 0x000fe200078efcff */
[----:B-1----:R-:W-:Y:S01]  /*7a20*/  VIADD R25, R73, 0x6e ;  /* 0x0000006e49197836 */ /* 0x002fe20000000000 */
[----:B------:R-:W-:Y:S01]  /*7a30*/  LEA.HI.X.SX32 R17, R17, R2, 0x1, P6 ;  /* 0x0000000211117211 */ /* 0x000fe200030f0eff */
[----:B------:R-:W-:Y:S01]  /*7a40*/  VIADD R73, R73, 0x7e ;  /* 0x0000007e49497836 */ /* 0x000fe20000000000 */
[----:B------:R-:W-:-:S02]  /*7a50*/  PRMT R23, R4, 0x7772, RZ ;  /* 0x0000777204177816 */ /* 0x000fc400000000ff */
[----:B------:R-:W-:Y:S01]  /*7a60*/  ISETP.LT.AND P3, PT, R13, UR11, !P0 ;  /* 0x0000000b0d007c0c */ /* 0x000fe2000c761270 */
[----:B------:R-:W-:Y:S01]  /*7a70*/  IMAD R13, R0, 0x2, R9 ;  /* 0x00000002000d7824 */ /* 0x000fe200078e0209 */
[----:B------:R-:W-:Y:S01]  /*7a80*/  LOP3.LUT R10, R3, 0x6c, RZ, 0xfc, !PT ;  /* 0x0000006c030a7812 */ /* 0x000fe200078efcff */
[----:B------:R1:W-:Y:S01]  /*7a90*/  @P2 STG.E.U8 desc[UR16][R16.64], R23 ;  /* 0x0000001710002986 */ /* 0x0003e2000c101110 */
[C---:B------:R-:W-:Y:S02]  /*7aa0*/  IADD3 R8, P6, PT, R9.reuse, R12, RZ ;  /* 0x0000000c09087210 */ /* 0x040fe40007fde0ff */
[----:B------:R-:W-:Y:S02]  /*7ab0*/  ISETP.LT.AND P2, PT, R10, UR11, !P0 ;  /* 0x0000000b0a007c0c */ /* 0x000fe4000c741270 */
[----:B------:R-:W-:Y:S02]  /*7ac0*/  LEA.HI.X.SX32 R9, R9, R2, 0x1, P6 ;  /* 0x0000000209097211 */ /* 0x000fe400030f0eff */
[----:B------:R-:W-:-:S02]  /*7ad0*/  IADD3 R10, P6, PT, R13, R12, RZ ;  /* 0x0000000c0d0a7210 */ /* 0x000fc40007fde0ff */
[----:B0-----:R-:W-:Y:S02]  /*7ae0*/  PRMT R21, R4, 0x7773, RZ ;  /* 0x0000777304157816 */ /* 0x001fe400000000ff */
[----:B------:R-:W-:Y:S02]  /*7af0*/  PRMT R19, R5, 0x7770, RZ ;  /* 0x0000777005137816 */ /* 0x000fe400000000ff */
[----:B------:R-:W-:Y:S01]  /*7b00*/  LEA.HI.X.SX32 R11, R13, R2, 0x1, P6 ;  /* 0x000000020d0b7211 */ /* 0x000fe200030f0eff */
[C---:B------:R-:W-:Y:S01]  /*7b10*/  IMAD R13, R0.reuse, 0x2, R13 ;  /* 0x00000002000d7824 */ /* 0x040fe200078e020d */
[----:B------:R0:W-:Y:S01]  /*7b20*/  @P4 STG.E.U8 desc[UR16][R8.64], R21 ;  /* 0x0000001508004986 */ /* 0x0001e2000c101110 */
[----:B------:R-:W-:Y:S02]  /*7b30*/  LOP3.LUT R4, R3, 0x70, RZ, 0xfc, !PT ;  /* 0x0000007003047812 */ /* 0x000fe400078efcff */
[----:B-1----:R-:W-:Y:S01]  /*7b40*/  IMAD R17, R0, 0x2, R13 ;  /* 0x0000000200117824 */ /* 0x002fe200078e020d */
[----:B------:R1:W-:Y:S01]  /*7b50*/  @P5 STG.E.U8 desc[UR16][R10.64], R19 ;  /* 0x000000130a005986 */ /* 0x0003e2000c101110 */
[----:B------:R-:W-:-:S02]  /*7b60*/  IADD3 R14, P5, PT, R13, R12, RZ ;  /* 0x0000000c0d0e7210 */ /* 0x000fc40007fbe0ff */
[----:B------:R-:W-:Y:S02]  /*7b70*/  PRMT R23, R5, 0x7771, RZ ;  /* 0x0000777105177816 */ /* 0x000fe400000000ff */
[----:B------:R-:W-:Y:S01]  /*7b80*/  LEA.HI.X.SX32 R15, R13, R2, 0x1, P5 ;  /* 0x000000020d0f7211 */ /* 0x000fe200028f0eff */
[----:B------:R-:W-:Y:S01]  /*7b90*/  IMAD R13, R25, R0, RZ ;  /* 0x00000000190d7224 */ /* 0x000fe200078e02ff */
[----:B------:R-:W-:Y:S02]  /*7ba0*/  ISETP.LT.AND P4, PT, R4, UR11, !P0 ;  /* 0x0000000b04007c0c */ /* 0x000fe4000c781270 */
[----:B0-----:R-:W-:Y:S01]  /*7bb0*/  IADD3 R8, P6, PT, R17, R12, RZ ;  /* 0x0000000c11087210 */ /* 0x001fe20007fde0ff */
[----:B------:R0:W-:Y:S01]  /*7bc0*/  @P3 STG.E.U8 desc[UR16][R14.64], R23 ;  /* 0x000000170e003986 */ /* 0x0001e2000c101110 */
[----:B------:R-:W-:Y:S02]  /*7bd0*/  ISETP.LT.AND P5, PT, R25, UR11, !P0 ;  /* 0x0000000b19007c0c */ /* 0x000fe4000c7a1270 */
[----:B------:R-:W-:-:S02]  /*7be0*/  LOP3.LUT R4, R3, 0x72, RZ, 0xfc, !PT ;  /* 0x0000007203047812 */ /* 0x000fc400078efcff */
[----:B------:R-:W-:Y:S01]  /*7bf0*/  LEA.HI.X.SX32 R9, R17, R2, 0x1, P6 ;  /* 0x0000000211097211 */ /* 0x000fe200030f0eff */
[----:B------:R-:W-:Y:S01]  /*7c00*/  IMAD R17, R0, 0x4, R17 ;  /* 0x0000000400117824 */ /* 0x000fe200078e0211 */
[----:B-1----:R-:W-:Y:S02]  /*7c10*/  PRMT R19, R5, 0x7772, RZ ;  /* 0x0000777205137816 */ /* 0x002fe400000000ff */
[----:B------:R-:W-:Y:S02]  /*7c20*/  IADD3 R10, P6, PT, R13, R12, RZ ;  /* 0x0000000c0d0a7210 */ /* 0x000fe40007fde0ff */
[----:B------:R-:W-:Y:S01]  /*7c30*/  ISETP.LT.AND P3, PT, R4, UR11, !P0 ;  /* 0x0000000b04007c0c */ /* 0x000fe2000c761270 */
[----:B------:R1:W-:Y:S01]  /*7c40*/  @P2 STG.E.U8 desc[UR16][R8.64], R19 ;  /* 0x0000001308002986 */ /* 0x0003e2000c101110 */
[----:B------:R-:W-:Y:S02]  /*7c50*/  LOP3.LUT R4, R3, 0x74, RZ, 0xfc, !PT ;  /* 0x0000007403047812 */ /* 0x000fe400078efcff */
[----:B------:R-:W-:Y:S01]  /*7c60*/  LEA.HI.X.SX32 R11, R13, R2, 0x1, P6 ;  /* 0x000000020d0b7211 */ /* 0x000fe200030f0eff */
[----:B------:R-:W-:Y:S01]  /*7c70*/  IMAD R13, R0, 0x2, R17 ;  /* 0x00000002000d7824 */ /* 0x000fe200078e0211 */
[----:B------:R-:W-:-:S02]  /*7c80*/  PRMT R21, R5, 0x7773, RZ ;  /* 0x0000777305157816 */ /* 0x000fc400000000ff */
[----:B------:R-:W-:Y:S01]  /*7c90*/  ISETP.LT.AND P2, PT, R4, UR11, !P0 ;  /* 0x0000000b04007c0c */ /* 0x000fe2000c741270 */
[----:B0-----:R-:W-:Y:S01]  /*7ca0*/  IMAD R15, R0, 0x2, R13 ;  /* 0x00000002000f7824 */ /* 0x001fe200078e020d */
[----:B------:R-:W-:Y:S01]  /*7cb0*/  LOP3.LUT R5, R3, 0x76, RZ, 0xfc, !PT ;  /* 0x0000007603057812 */ /* 0x000fe200078efcff */
[----:B------:R0:W-:Y:S01]  /*7cc0*/  @P5 STG.E.U8 desc[UR16][R10.64], R21 ;  /* 0x000000150a005986 */ /* 0x0001e2000c101110 */
[----:B------:R-:W-:Y:S02]  /*7cd0*/  IADD3 R4, P6, PT, R17, R12, RZ ;  /* 0x0000000c11047210 */ /* 0x000fe40007fde0ff */
[----:B------:R-:W-:Y:S02]  /*7ce0*/  ISETP.LT.AND P5, PT, R5, UR11, !P0 ;  /* 0x0000000b05007c0c */ /* 0x000fe4000c7a1270 */
[----:B------:R-:W-:Y:S02]  /*7cf0*/  LEA.HI.X.SX32 R5, R17, R2, 0x1, P6 ;  /* 0x0000000211057211 */ /* 0x000fe400030f0eff */
[----:B-1----:R-:W-:-:S02]  /*7d00*/  IADD3 R8, P6, PT, R13, R12, RZ ;  /* 0x0000000c0d087210 */ /* 0x002fc40007fde0ff */
[----:B------:R-:W-:Y:S02]  /*7d10*/  PRMT R17, R6, 0x7770, RZ ;  /* 0x0000777006117816 */ /* 0x000fe400000000ff */
[----:B------:R-:W-:Y:S01]  /*7d20*/  LEA.HI.X.SX32 R9, R13, R2, 0x1, P6 ;  /* 0x000000020d097211 */ /* 0x000fe200030f0eff */
[----:B------:R-:W-:Y:S01]  /*7d30*/  IMAD R13, R0, 0x2, R15 ;  /* 0x00000002000d7824 */ /* 0x000fe200078e020f */
[----:B0-----:R-:W-:Y:S01]  /*7d40*/  IADD3 R10, P6, PT, R15, R12, RZ ;  /* 0x0000000c0f0a7210 */ /* 0x001fe20007fde0ff */
[----:B------:R0:W-:Y:S01]  /*7d50*/  @P4 STG.E.U8 desc[UR16][R4.64], R17 ;  /* 0x0000001104004986 */ /* 0x0001e2000c101110 */
[----:B------:R-:W-:Y:S01]  /*7d60*/  PRMT R19, R6, 0x7771, RZ ;  /* 0x0000777106137816 */ /* 0x000fe200000000ff */
[----:B------:R-:W-:Y:S01]  /*7d70*/  IMAD R21, R73, R0, RZ ;  /* 0x0000000049157224 */ /* 0x000fe200078e02ff */
[----:B------:R-:W-:Y:S01]  /*7d80*/  LEA.HI.X.SX32 R11, R15, R2, 0x1, P6 ;  /* 0x000000020f0b7211 */ /* 0x000fe200030f0eff */
[----:B------:R-:W-:Y:S01]  /*7d90*/  IMAD R15, R0, 0x2, R13 ;  /* 0x00000002000f7824 */ /* 0x000fe200078e020d */
[----:B------:R-:W-:Y:S01]  /*7da0*/  LOP3.LUT R14, R3, 0x78, RZ, 0xfc, !PT ;  /* 0x00000078030e7812 */ /* 0x000fe200078efcff */
[----:B------:R1:W-:Y:S01]  /*7db0*/  @P3 STG.E.U8 desc[UR16][R8.64], R19 ;  /* 0x0000001308003986 */ /* 0x0003e2000c101110 */
[----:B------:R-:W-:-:S02]  /*7dc0*/  PRMT R23, R6, 0x7772, RZ ;  /* 0x0000777206177816 */ /* 0x000fc400000000ff */
[----:B------:R-:W-:Y:S02]  /*7dd0*/  ISETP.LT.AND P4, PT, R14, UR11, !P0 ;  /* 0x0000000b0e007c0c */ /* 0x000fe4000c781270 */
[----:B------:R-:W-:Y:S01]  /*7de0*/  LOP3.LUT R14, R3, 0x7a, RZ, 0xfc, !PT ;  /* 0x0000007a030e7812 */ /* 0x000fe200078efcff */
[----:B0-----:R-:W-:Y:S01]  /*7df0*/  IMAD R17, R0, 0x2, R15 ;  /* 0x0000000200117824 */ /* 0x001fe200078e020f */
[----:B------:R0:W-:Y:S01]  /*7e00*/  @P2 STG.E.U8 desc[UR16][R10.64], R23 ;  /* 0x000000170a002986 */ /* 0x0001e2000c101110 */
[-C--:B------:R-:W-:Y:S02]  /*7e10*/  IADD3 R4, P6, PT, R13, R12.reuse, RZ ;  /* 0x0000000c0d047210 */ /* 0x080fe40007fde0ff */
[----:B------:R-:W-:Y:S02]  /*7e20*/  ISETP.LT.AND P3, PT, R14, UR11, !P0 ;  /* 0x0000000b0e007c0c */ /* 0x000fe4000c761270 */
[----:B-1----:R-:W-:Y:S01]  /*7e30*/  IADD3 R8, P2, PT, R15, R12, RZ ;  /* 0x0000000c0f087210 */ /* 0x002fe20007f5e0ff */
[----:B------:R-:W-:Y:S01]  /*7e40*/  IMAD R19, R0, 0x2, R17 ;  /* 0x0000000200137824 */ /* 0x000fe200078e0211 */
[----:B------:R-:W-:-:S02]  /*7e50*/  LEA.HI.X.SX32 R5, R13, R2, 0x1, P6 ;  /* 0x000000020d057211 */ /* 0x000fc400030f0eff */
[----:B------:R-:W-:Y:S02]  /*7e60*/  IADD3 R14, P6, PT, R17, R12, RZ ;  /* 0x0000000c110e7210 */ /* 0x000fe40007fde0ff */
[----:B------:R-:W-:Y:S02]  /*7e70*/  LEA.HI.X.SX32 R9, R15, R2, 0x1, P2 ;  /* 0x000000020f097211 */ /* 0x000fe400010f0eff */
[----:B------:R-:W-:Y:S02]  /*7e80*/  IADD3 R16, P2, PT, R19, R12, RZ ;  /* 0x0000000c13107210 */ /* 0x000fe40007f5e0ff */
[----:B------:R-:W-:Y:S02]  /*7e90*/  LOP3.LUT R3, R3, 0x7c, RZ, 0xfc, !PT ;  /* 0x0000007c03037812 */ /* 0x000fe400078efcff */
[-C--:B------:R-:W-:Y:S02]  /*7ea0*/  LEA.HI.X.SX32 R15, R17, R2.reuse, 0x1, P6 ;  /* 0x00000002110f7211 */ /* 0x080fe400030f0eff */
[----:B------:R-:W-:-:S02]  /*7eb0*/  LEA.HI.X.SX32 R17, R19, R2, 0x1, P2 ;  /* 0x0000000213117211 */ /* 0x000fc400010f0eff */
[----:B------:R-:W-:Y:S02]  /*7ec0*/  IADD3 R12, P6, PT, R21, R12, RZ ;  /* 0x0000000c150c7210 */ /* 0x000fe40007fde0ff */
[----:B------:R-:W-:Y:S02]  /*7ed0*/  ISETP.LT.AND P2, PT, R3, UR11, !P0 ;  /* 0x0000000b03007c0c */ /* 0x000fe4000c741270 */
[----:B------:R-:W-:Y:S02]  /*7ee0*/  ISETP.LT.AND P0, PT, R73, UR11, !P0 ;  /* 0x0000000b49007c0c */ /* 0x000fe4000c701270 */
[----:B------:R-:W-:Y:S02]  /*7ef0*/  LEA.HI.X.SX32 R13, R21, R2, 0x1, P6 ;  /* 0x00000002150d7211 */ /* 0x000fe400030f0eff */
[----:B------:R-:W-:Y:S02]  /*7f00*/  PRMT R21, R6, 0x7773, RZ ;  /* 0x0000777306157816 */ /* 0x000fe400000000ff */
[----:B------:R-:W-:-:S02]  /*7f10*/  PRMT R3, R7, 0x7773, RZ ;  /* 0x0000777307037816 */ /* 0x000fc400000000ff */
[C---:B0-----:R-:W-:Y:S01]  /*7f20*/  PRMT R11, R7.reuse, 0x7772, RZ ;  /* 0x00007772070b7816 */ /* 0x041fe200000000ff */
[----:B------:R0:W-:Y:S01]  /*7f30*/  @P5 STG.E.U8 desc[UR16][R4.64], R21 ;  /* 0x0000001504005986 */ /* 0x0001e2000c101110 */
[C---:B------:R-:W-:Y:S02]  /*7f40*/  PRMT R19, R7.reuse, 0x7770, RZ ;  /* 0x0000777007137816 */ /* 0x040fe400000000ff */
[----:B------:R-:W-:-:S03]  /*7f50*/  PRMT R7, R7, 0x7771, RZ ;  /* 0x0000777107077816 */ /* 0x000fc600000000ff */
[----:B------:R0:W-:Y:S04]  /*7f60*/  @P4 STG.E.U8 desc[UR16][R8.64], R19 ;  /* 0x0000001308004986 */ /* 0x0001e8000c101110 */
[----:B------:R0:W-:Y:S04]  /*7f70*/  @P3 STG.E.U8 desc[UR16][R14.64], R7 ;  /* 0x000000070e003986 */ /* 0x0001e8000c101110 */
[----:B------:R0:W-:Y:S04]  /*7f80*/  @P2 STG.E.U8 desc[UR16][R16.64], R11 ;  /* 0x0000000b10002986 */ /* 0x0001e8000c101110 */
[----:B------:R0:W-:Y:S01]  /*7f90*/  @P0 STG.E.U8 desc[UR16][R12.64], R3 ;  /* 0x000000030c000986 */ /* 0x0001e2000c101110 */
[----:B------:R-:W-:Y:S06]  /*7fa0*/  BAR.SYNC.DEFER_BLOCKING 0x0 ;  /* 0x0000000000007b1d */ /* 0x000fec0000010000 */
[----:B------:R-:W-:Y:S05]  /*7fb0*/  @P1 BRA `(.L_x_13) ;  /* 0x0000000000a01947 */ /* 0x000fea0003800000 */
[----:B------:R-:W1:Y:S01]  /*7fc0*/  S2UR UR5, SR_CgaCtaId ;  /* 0x00000000000579c3 */ /* 0x000e620000008800 */
[----:B------:R-:W-:Y:S01]  /*7fd0*/  NOP ;  /* 0x0000000000007918 */ /* 0x000fe20000000000 */
[----:B------:R-:W-:Y:S01]  /*7fe0*/  UMOV UR4, 0x50 ;  /* 0x0000005000047882 */ /* 0x000fe20000000000 */
[----:B------:R-:W-:Y:S02]  /*7ff0*/  IMAD.U32 R0, RZ, RZ, UR18 ;  /* 0x00000012ff007e24 */ /* 0x000fe4000f8e00ff */
[----:B0-----:R-:W-:Y:S02]  /*8000*/  IMAD.MOV.U32 R3, RZ, RZ, 0xf ;  /* 0x0000000fff037424 */ /* 0x001fe400078e00ff */
[----:B------:R-:W-:Y:S01]  /*8010*/  IMAD.MOV.U32 R7, RZ, RZ, 0x1 ;  /* 0x00000001ff077424 */ /* 0x000fe200078e00ff */
[----:B------:R-:W-:-:S04]  /*8020*/  LOP3.LUT R0, R0, 0xffff, RZ, 0xc0, !PT ;  /* 0x0000ffff00007812 */ /* 0x000fc800078ec0ff */
[----:B------:R-:W-:-:S05]  /*8030*/  SHF.R.U32.HI R0, RZ, 0x5, R0 ;  /* 0x00000005ff007819 */ /* 0x000fca0000011600 */
[----:B------:R-:W-:Y:S01]  /*8040*/  VIADD R2, R0, 0x10 ;  /* 0x0000001000027836 */ /* 0x000fe20000000000 */
[----:B------:R-:W-:Y:S01]  /*8050*/  SHF.L.U32 R0, R3, R0, RZ ;  /* 0x0000000003007219 */ /* 0x000fe200000006ff */
[----:B-1----:R-:W-:-:S03]  /*8060*/  ULEA UR6, UR5, UR4, 0x18 ;  /* 0x0000000405067291 */ /* 0x002fc6000f8ec0ff */
[----:B------:R-:W-:-:S04]  /*8070*/  SHF.L.U32 R3, R7, R2, RZ ;  /* 0x0000000207037219 */ /* 0x000fc800000006ff */
[----:B------:R-:W-:Y:S02]  /*8080*/  LOP3.LUT R0, R3, R0, RZ, 0xfc, !PT ;  /* 0x0000000003007212 */ /* 0x000fe400078efcff */
[----:B------:R-:W0:Y:S02]  /*8090*/  LDS R5, [UR6] ;  /* 0x00000006ff057984 */ /* 0x000e240008000800 */
[C---:B------:R-:W-:Y:S02]  /*80a0*/  LOP3.LUT R2, R0.reuse, 0xffff, RZ, 0xc0, !PT ;  /* 0x0000ffff00027812 */ /* 0x040fe400078ec0ff */
[----:B0-----:R-:W-:-:S04]  /*80b0*/  LOP3.LUT R3, R0, 0xffff, R5, 0x80, !PT ;  /* 0x0000ffff00037812 */ /* 0x001fc800078e8005 */
[----:B------:R-:W-:-:S13]  /*80c0*/  ISETP.NE.AND P0, PT, R3, R2, PT ;  /* 0x000000020300720c */ /* 0x000fda0003f05270 */
[----:B------:R-:W-:Y:S05]  /*80d0*/  @P0 BRA `(.L_x_14) ;  /* 0x0000000000500947 */ /* 0x000fea0003800000 */
[----:B------:R-:W-:Y:S02]  /*80e0*/  SHF.R.U32.HI R5, RZ, 0x10, R5 ;  /* 0x00000010ff057819 */ /* 0x000fe40000011605 */
[----:B------:R-:W-:-:S04]  /*80f0*/  SHF.R.U32.HI R2, RZ, 0x10, R0 ;  /* 0x00000010ff027819 */ /* 0x000fc80000011600 */
[----:B------:R-:W-:-:S04]  /*8100*/  LOP3.LUT R5, R5, R2, RZ, 0xc0, !PT ;  /* 0x0000000205057212 */ /* 0x000fc800078ec0ff */
[----:B------:R-:W-:-:S13]  /*8110*/  ISETP.NE.AND P0, PT, R5, R2, PT ;  /* 0x000000020500720c */ /* 0x000fda0003f05270 */
[----:B------:R-:W-:Y:S05]  /*8120*/  @P0 BRA `(.L_x_15) ;  /* 0x0000000000300947 */ /* 0x000fea0003800000 */
[----:B------:R-:W-:Y:S01]  /*8130*/  R2UR UR4, R0 ;  /* 0x00000000000472ca */ /* 0x000fe200000e0000 */
[----:B------:R-:W-:Y:S01]  /*8140*/  VOTEU.ANY UR5, UPT, PT ;  /* 0x0000000000057886 */ /* 0x000fe200038e0100 */
[----:B------:R-:W0:Y:S01]  /*8150*/  S2R R0, SR_LANEID ;  /* 0x0000000000007919 */ /* 0x000e220000000000 */
[----:B------:R-:W-:-:S10]  /*8160*/  UFLO.U32 UR5, UR5 ;  /* 0x00000005000572bd */ /* 0x000fd400080e0000 */
[----:B------:R-:W-:-:S06]  /*8170*/  ULOP3.LUT UR4, URZ, UR4, URZ, 0x33, !UPT ;  /* 0x00000004ff047292 */ /* 0x000fcc000f8e33ff */
[----:B------:R-:W-:-:S04]  /*8180*/  IMAD.U32 R2, RZ, RZ, UR4 ;  /* 0x00000004ff027e24 */ /* 0x000fc8000f8e00ff */
[----:B------:R-:W1:Y:S02]  /*8190*/  REDUX UR7, R2 ;  /* 0x00000000020773c4 */ /* 0x000e640000000000 */
[----:B------:R2:W-:Y:S01]  /*81a0*/  UTCATOMSWS.AND URZ, UR4 ;  /* 0x0000000400ff79e3 */ /* 0x0005e20008000000 */
[----:B0-----:R-:W-:Y:S01]  /*81b0*/  ISETP.EQ.U32.AND P0, PT, R0, UR5, PT ;  /* 0x0000000500007c0c */ /* 0x001fe2000bf02070 */
[----:B-1----:R-:W-:-:S12]  /*81c0*/  IMAD.U32 R0, RZ, RZ, UR7 ;  /* 0x00000007ff007e24 */ /* 0x002fd8000f8e00ff */
[----:B------:R2:W-:Y:S01]  /*81d0*/  @P0 ATOMS.AND RZ, [UR6], R0 ;  /* 0x00000000ffff098c */ /* 0x0005e2000a800006 */
[----:B------:R-:W-:Y:S05]  /*81e0*/  BRA `(.L_x_13) ;  /* 0x0000000000147947 */ /* 0x000fea0003800000 */
.L_x_15:
[----:B------:R-:W-:-:S07]  /*81f0*/  MOV R2, 0x8210 ;  /* 0x0000821000027802 */ /* 0x000fce0000000f00 */
[----:B------:R-:W-:Y:S05]  /*8200*/  CALL.REL.NOINC `($__internal_0_$__cuda_sm10x_tcgen05_guardrail_trap_col_being_dealloced_not_returned_by_alloc) ;  /* 0x00000000002c7944 */ /* 0x000fea0003c00000 */
[----:B------:R-:W-:Y:S05]  /*8210*/  BRA `(.L_x_13) ;  /* 0x0000000000087947 */ /* 0x000fea0003800000 */
.L_x_14:
[----:B------:R-:W-:-:S07]  /*8220*/  MOV R2, 0x8240 ;  /* 0x0000824000027802 */ /* 0x000fce0000000f00 */
[----:B------:R-:W-:Y:S05]  /*8230*/  CALL.REL.NOINC `($__internal_2_$__cuda_sm10x_tcgen05_guardrail_trap_unallocated_columns_being_dealloced) ;  /* 0x0000000000387944 */ /* 0x000fea0003c00000 */
.L_x_13:
[----:B------:R-:W-:Y:S01]  /*8240*/  NOP ;  /* 0x0000000000007918 */ /* 0x000fe20000000000 */
[----:B--2---:R-:W-:Y:S05]  /*8250*/  EXIT ;  /* 0x000000000000794d */ /* 0x004fea0003800000 */
.L_x_8:
[----:B------:R-:W0:Y:S02]  /*8260*/  SYNCS.PHASECHK.TRANS64.TRYWAIT P5, [UR13], R83 ;  /* 0x00000053ff0075a7 */ /* 0x000e2400080a110d */
[----:B0-----:R-:W-:Y:S05]  /*8270*/  @!P5 BRA `(.L_x_8) ;  /* 0xfffffffc00f8d947 */ /* 0x001fea000383ffff */
[----:B------:R-:W-:Y:S05]  /*8280*/  BRA `(.L_x_16) ;  /* 0xffffffc4000c7947 */ /* 0x000fea000383ffff */
.L_x_12:
[----:B------:R-:W2:Y:S02]  /*8290*/  SYNCS.PHASECHK.TRANS64.TRYWAIT P0, [UR13], R4 ;  /* 0x00000004ff0075a7 */ /* 0x000ea4000800110d */
[----:B--2---:R-:W-:Y:S05]  /*82a0*/  @!P0 BRA `(.L_x_12) ;  /* 0xfffffffc00f88947 */ /* 0x004fea000383ffff */
[----:B------:R-:W-:Y:S05]  /*82b0*/  BRA `(.L_x_11) ;  /* 0xffffffd000fc7947 */ /* 0x000fea000383ffff */
        .weak           $__internal_0_$__cuda_sm10x_tcgen05_guardrail_trap_col_being_dealloced_not_returned_by_alloc
        .type           $__internal_0_$__cuda_sm10x_tcgen05_guardrail_trap_col_being_dealloced_not_returned_by_alloc,@function
        .size           $__internal_0_$__cuda_sm10x_tcgen05_guardrail_trap_col_being_dealloced_not_returned_by_alloc,($__internal_1_$__cuda_sm10x_tcgen05_guardrail_trap_phase_invalid_during_alloc - $__internal_0_$__cuda_sm10x_tcgen05_guardrail_trap_col_being_dealloced_not_returned_by_alloc)
$__internal_0_$__cuda_sm10x_tcgen05_guardrail_trap_col_being_dealloced_not_returned_by_alloc:
[----:B------:R-:W-:Y:S05]  /*82c0*/  BPT.TRAP 0x1 ;  /* 0x000000040000795c */ /* 0x000fea0000300000 */
[----:B------:R-:W-:-:S04]  /*82d0*/  IMAD.MOV.U32 R3, RZ, RZ, 0x0 ;  /* 0x00000000ff037424 */ /* 0x000fc800078e00ff */
[----:B------:R-:W-:Y:S05]  /*82e0*/  RET.REL.NODEC R2 `(matmul_kernel) ;  /* 0xffffff7c02447950 */ /* 0x000fea0003c3ffff */
        .weak           $__internal_1_$__cuda_sm10x_tcgen05_guardrail_trap_phase_invalid_during_alloc
        .type           $__internal_1_$__cuda_sm10x_tcgen05_guardrail_trap_phase_invalid_during_alloc,@function
        .size           $__internal_1_$__cuda_sm10x_tcgen05_guardrail_trap_phase_invalid_during_alloc,($__internal_2_$__cuda_sm10x_tcgen05_guardrail_trap_unallocated_columns_being_dealloced - $__internal_1_$__cuda_sm10x_tcgen05_guardrail_trap_phase_invalid_during_alloc)
$__internal_1_$__cuda_sm10x_tcgen05_guardrail_trap_phase_invalid_during_alloc:
[----:B------:R-:W-:Y:S05]  /*82f0*/  BPT.TRAP 0x1 ;  /* 0x000000040000795c */ /* 0x000fea0000300000 */
[----:B------:R-:W-:-:S04]  /*8300*/  IMAD.MOV.U32 R3, RZ, RZ, 0x0 ;  /* 0x00000000ff037424 */ /* 0x000fc800078e00ff */
[----:B------:R-:W-:Y:S05]  /*8310*/  RET.REL.NODEC R2 `(matmul_kernel) ;  /* 0xffffff7c02387950 */ /* 0x000fea0003c3ffff */
        .weak           $__internal_2_$__cuda_sm10x_tcgen05_guardrail_trap_unallocated_columns_being_dealloced
        .type           $__internal_2_$__cuda_sm10x_tcgen05_guardrail_trap_unallocated_columns_being_dealloced,@function
        .size           $__internal_2_$__cuda_sm10x_tcgen05_guardrail_trap_unallocated_columns_being_dealloced,(.L_x_20 - $__internal_2_$__cuda_sm10x_tcgen05_guardrail_trap_unallocated_columns_being_dealloced)
$__internal_2_$__cuda_sm10x_tcgen05_guardrail_trap_unallocated_columns_being_dealloced:
[----:B------:R-:W-:Y:S05]  /*8320*/  BPT.TRAP 0x1 ;  /* 0x000000040000795c */ /* 0x000fea0000300000 */
[----:B------:R-:W-:-:S04]  /*8330*/  IMAD.MOV.U32 R3, RZ, RZ, 0x0 ;  /* 0x00000000ff037424 */ /* 0x000fc800078e00ff */
[----:B------:R-:W-:Y:S05]  /*8340*/  RET.REL.NODEC R2 `(matmul_kernel) ;  /* 0xffffff7c022c7950 */ /* 0x000fea0003c3ffff */
.L_x_17:
[----:B------:R-:W-:-:S00]  /*8350*/  BRA `(.L_x_17) ;  /* 0xfffffffc00fc7947 */ /* 0x000fc0000383ffff */
[----:B------:R-:W-:-:S00]  /*8360*/  NOP ;  /* 0x0000000000007918 */ /* 0x000fc00000000000 */
        /* <DEDUP_REMOVED lines=9> */
.L_x_20:


//--------------------- .nv.shared.matmul_kernel  --------------------------
	.section	.nv.shared.matmul_kernel,"aw",@nobits
	.sectionflags	@""
	.align	16
	.zero		1024


//--------------------- .nv.shared.reserved.0     --------------------------
	.section	.nv.shared.reserved.0,"aw",@nobits
	.align	8
	.weak		__nv_reservedSMEM_offset_0_alias
	.size		__nv_reservedSMEM_offset_0_alias, 0, 64
	.other		__nv_reservedSMEM_offset_0_alias,@"STO_CUDA_RESERVED_SHARED STV_DEFAULT"
__nv_reservedSMEM_offset_0_alias:
	.zero		0
.nv.shared.reserved.0:
	.zero		64
	.weak		__nv_reservedSMEM_allocation_phase
	.type		__nv_reservedSMEM_allocation_phase,@object
	.size		__nv_reservedSMEM_allocation_phase,(.L_0 - __nv_reservedSMEM_allocation_phase)
__nv_reservedSMEM_allocation_phase:
	.zero		1
.L_0:
	.zero		7
	.weak		__nv_reservedSMEM_devtool_atexit_pc
	.type		__nv_reservedSMEM_devtool_atexit_pc,@object
	.size		__nv_reservedSMEM_devtool_atexit_pc,(__nv_reservedSMEM_allocation_mask - __nv_reservedSMEM_devtool_atexit_pc)
__nv_reservedSMEM_devtool_atexit_pc:
	.zero		8
	.weak		__nv_reservedSMEM_allocation_mask
	.type		__nv_reservedSMEM_allocation_mask,@object
	.size		__nv_reservedSMEM_allocation_mask,(.L_2 - __nv_reservedSMEM_allocation_mask)
__nv_reservedSMEM_allocation_mask:
	.zero		4
.L_2:


//--------------------- .nv.constant0.matmul_kernel --------------------------
	.section	.nv.constant0.matmul_kernel,"a",@progbits
	.sectionflags	@""
	.align	4
.nv.constant0.matmul_kernel:
	.zero		976


//--------------------- SYMBOLS --------------------------

	.type		.nv.reservedSmem.offset0,@object
	.size		.nv.reservedSmem.offset0,0x4
	.type		.nv.reservedSmem.cap,@object
	.size		.nv.reservedSmem.cap,0x4
